def matmul_kernel(
    a_ptr,
    b_ptr,
    c_ptr,
    M,
    N,
    K,
    stride_am,
    stride_ak,
    stride_bk,
    stride_bn,
    stride_cm,
    stride_cn,
    BLOCK_M: tl.constexpr,
    BLOCK_N: tl.constexpr,
    BLOCK_K: tl.constexpr,
    GROUP_M: tl.constexpr,
):
    pid = tl.program_id(axis=0)
    num_pid_m = tl.cdiv(M, BLOCK_M)
    num_pid_n = tl.cdiv(N, BLOCK_N)
    num_pid_in_group = GROUP_M * num_pid_n
    group_id = pid // num_pid_in_group
    first_pid_m = group_id * GROUP_M
    group_size_m = min(num_pid_m - first_pid_m, GROUP_M)
    pid_m = first_pid_m + ((pid % num_pid_in_group) % group_size_m)
    pid_n = (pid % num_pid_in_group) // group_size_m

    offs_am = (pid_m * BLOCK_M + tl.arange(0, BLOCK_M)) % M
    offs_bn = (pid_n * BLOCK_N + tl.arange(0, BLOCK_N)) % N
    offs_k = tl.arange(0, BLOCK_K)
    a_ptrs = a_ptr + offs_am[:, None] * stride_am + offs_k[None, :] * stride_ak
    b_ptrs = b_ptr + offs_k[:, None] * stride_bk + offs_bn[None, :] * stride_bn

    acc = tl.zeros((BLOCK_M, BLOCK_N), dtype=tl.float32)
    for kk in range(0, tl.cdiv(K, BLOCK_K)):
        a = tl.load(a_ptrs, mask=offs_k[None, :] < K - kk * BLOCK_K, other=0.0)
        b = tl.load(b_ptrs, mask=offs_k[:, None] < K - kk * BLOCK_K, other=0.0)
        acc = tl.dot(a, b, acc)
        a_ptrs += BLOCK_K * stride_ak
        b_ptrs += BLOCK_K * stride_bk

    c = acc.to(c_ptr.dtype.element_ty)
    offs_cm = pid_m * BLOCK_M + tl.arange(0, BLOCK_M)
    offs_cn = pid_n * BLOCK_N + tl.arange(0, BLOCK_N)
    c_ptrs = c_ptr + offs_cm[:, None] * stride_cm + offs_cn[None, :] * stride_cn
    mask = (offs_cm[:, None] < M) & (offs_cn[None, :] < N)
    tl.store(c_ptrs, c, mask=mask)

# config = {"BLOCK_K": 32, "BLOCK_M": 512, "BLOCK_N": 16, "GROUP_M": 8, "arch": "sm_100", "dtype": "fp8e4m3", "num_ctas": 1, "num_stages": 3, "num_warps": 4}
# arch = sm_100


// ===== COMPILED SASS (sm_100a) =====

	.target	sm_100a

	.elftype	@"ET_EXEC"


//--------------------- .note.nv.tkinfo           --------------------------
	.section	.note.nv.tkinfo,"",@"SHT_NOTE"
	.sectionflags	@"SHF_NOTE_NV_TKINFO"
	.tkinfo
        /*0018*/ 	.word	0x00000081
        /*0030*/ 	.string	""
        /*0030*/ 	.string	"ptxas-blackwell"
        /*0030*/ 	.string	"Cuda compilation tools, release 12.9, V12.9.86"
        /*0030*/ 	.string	"Build cuda_12.9.r12.9/compiler.36037853_0"
        /*0030*/ 	.string	"-v  -suppress-debug-info  -lineinfo  -arch sm_100a "



//--------------------- .note.nv.cuver            --------------------------
	.section	.note.nv.cuver,"",@"SHT_NOTE"
	.sectionflags	@"SHF_NOTE_NV_CUVER"
        /*0018*/ 	.short	0x0001
        /*001a*/ 	.short	0x0064
        /*001c*/ 	.short	0x0001
        /*001e*/ 	.short	0x0000
        /*0020*/ 	.short	0x0001
        /*0022*/ 	.short	0x0000


//--------------------- .nv.info                  --------------------------
	.section	.nv.info,"",@"SHT_CUDA_INFO"
	.align	4


	//----- nvinfo : EIATTR_REGCOUNT
	.align		4
        /*0000*/ 	.byte	0x04, 0x2f
        /*0002*/ 	.short	(.L_4 - .L_3)
	.align		4
.L_3:
        /*0004*/ 	.word	index@(matmul_kernel)
        /*0008*/ 	.word	0x000000ff


	//----- nvinfo : EIATTR_FRAME_SIZE
	.align		4
.L_4:
        /*000c*/ 	.byte	0x04, 0x11
        /*000e*/ 	.short	(.L_6 - .L_5)
	.align		4
.L_5:
        /*0010*/ 	.word	index@($__internal_2_$__cuda_sm10x_tcgen05_guardrail_trap_unallocated_columns_being_dealloced)
        /*0014*/ 	.word	0x00000288


	//----- nvinfo : EIATTR_FRAME_SIZE
	.align		4
.L_6:
        /*0018*/ 	.byte	0x04, 0x11
        /*001a*/ 	.short	(.L_8 - .L_7)
	.align		4
.L_7:
        /*001c*/ 	.word	index@($__internal_1_$__cuda_sm10x_tcgen05_guardrail_trap_phase_invalid_during_alloc)
        /*0020*/ 	.word	0x00000288


	//----- nvinfo : EIATTR_FRAME_SIZE
	.align		4
.L_8:
        /*0024*/ 	.byte	0x04, 0x11
        /*0026*/ 	.short	(.L_10 - .L_9)
	.align		4
.L_9:
        /*0028*/ 	.word	index@($__internal_0_$__cuda_sm10x_tcgen05_guardrail_trap_col_being_dealloced_not_returned_by_alloc)
        /*002c*/ 	.word	0x00000288


	//----- nvinfo : EIATTR_FRAME_SIZE
	.align		4
.L_10:
        /*0030*/ 	.byte	0x04, 0x11
        /*0032*/ 	.short	(.L_12 - .L_11)
	.align		4
.L_11:
        /*0034*/ 	.word	index@(matmul_kernel)
        /*0038*/ 	.word	0x00000288


	//----- nvinfo : EIATTR_MIN_STACK_SIZE
	.align		4
.L_12:
        /*003c*/ 	.byte	0x04, 0x12
        /*003e*/ 	.short	(.L_14 - .L_13)
	.align		4
.L_13:
        /*0040*/ 	.word	index@(matmul_kernel)
        /*0044*/ 	.word	0x00000288
.L_14:


//--------------------- .nv.info.matmul_kernel    --------------------------
	.section	.nv.info.matmul_kernel,"",@"SHT_CUDA_INFO"
	.sectionflags	@""
	.align	4


	//----- nvinfo : EIATTR_CUDA_API_VERSION
	.align		4
        /*0000*/ 	.byte	0x04, 0x37
        /*0002*/ 	.short	(.L_16 - .L_15)
.L_15:
        /*0004*/ 	.word	0x00000081


	//----- nvinfo : EIATTR_KPARAM_INFO
	.align		4
.L_16:
        /*0008*/ 	.byte	0x04, 0x17
        /*000a*/ 	.short	(.L_18 - .L_17)
.L_17:
        /*000c*/ 	.word	0x00000000
        /*0010*/ 	.short	0x000d
        /*0012*/ 	.short	0x0048
        /*0014*/ 	.byte	0x00, 0xf4, 0x21, 0x00


	//----- nvinfo : EIATTR_KPARAM_INFO
	.align		4
.L_18:
        /*0018*/ 	.byte	0x04, 0x17
        /*001a*/ 	.short	(.L_20 - .L_19)
.L_19:
        /*001c*/ 	.word	0x00000000
        /*0020*/ 	.short	0x000c
        /*0022*/ 	.short	0x0040
        /*0024*/ 	.byte	0x00, 0xf4, 0x21, 0x00


	//----- nvinfo : EIATTR_KPARAM_INFO
	.align		4
.L_20:
        /*0028*/ 	.byte	0x04, 0x17
        /*002a*/ 	.short	(.L_22 - .L_21)
.L_21:
        /*002c*/ 	.word	0x00000000
        /*0030*/ 	.short	0x000b
        /*0032*/ 	.short	0x0038
        /*0034*/ 	.byte	0x00, 0xf0, 0x11, 0x00


	//----- nvinfo : EIATTR_KPARAM_INFO
	.align		4
.L_22:
        /*0038*/ 	.byte	0x04, 0x17
        /*003a*/ 	.short	(.L_24 - .L_23)
.L_23:
        /*003c*/ 	.word	0x00000000
        /*0040*/ 	.short	0x000a
        /*0042*/ 	.short	0x0034
        /*0044*/ 	.byte	0x00, 0xf0, 0x11, 0x00


	//----- nvinfo : EIATTR_KPARAM_INFO
	.align		4
.L_24:
        /*0048*/ 	.byte	0x04, 0x17
        /*004a*/ 	.short	(.L_26 - .L_25)
.L_25:
        /*004c*/ 	.word	0x00000000
        /*0050*/ 	.short	0x0009
        /*0052*/ 	.short	0x0030
        /*0054*/ 	.byte	0x00, 0xf0, 0x11, 0x00


	//----- nvinfo : EIATTR_KPARAM_INFO
	.align		4
.L_26:
        /*0058*/ 	.byte	0x04, 0x17
        /*005a*/ 	.short	(.L_28 - .L_27)
.L_27:
        /*005c*/ 	.word	0x00000000
        /*0060*/ 	.short	0x0008
        /*0062*/ 	.short	0x002c
        /*0064*/ 	.byte	0x00, 0xf0, 0x11, 0x00


	//----- nvinfo : EIATTR_KPARAM_INFO
	.align		4
.L_28:
        /*0068*/ 	.byte	0x04, 0x17
        /*006a*/ 	.short	(.L_30 - .L_29)
.L_29:
        /*006c*/ 	.word	0x00000000
        /*0070*/ 	.short	0x0007
        /*0072*/ 	.short	0x0028
        /*0074*/ 	.byte	0x00, 0xf0, 0x11, 0x00


	//----- nvinfo : EIATTR_KPARAM_INFO
	.align		4
.L_30:
        /*0078*/ 	.byte	0x04, 0x17
        /*007a*/ 	.short	(.L_32 - .L_31)
.L_31:
        /*007c*/ 	.word	0x00000000
        /*0080*/ 	.short	0x0006
        /*0082*/ 	.short	0x0024
        /*0084*/ 	.byte	0x00, 0xf0, 0x11, 0x00


	//----- nvinfo : EIATTR_KPARAM_INFO
	.align		4
.L_32:
        /*0088*/ 	.byte	0x04, 0x17
        /*008a*/ 	.short	(.L_34 - .L_33)
.L_33:
        /*008c*/ 	.word	0x00000000
        /*0090*/ 	.short	0x0005
        /*0092*/ 	.short	0x0020
        /*0094*/ 	.byte	0x00, 0xf0, 0x11, 0x00


	//----- nvinfo : EIATTR_KPARAM_INFO
	.align		4
.L_34:
        /*0098*/ 	.byte	0x04, 0x17
        /*009a*/ 	.short	(.L_36 - .L_35)
.L_35:
        /*009c*/ 	.word	0x00000000
        /*00a0*/ 	.short	0x0004
        /*00a2*/ 	.short	0x001c
        /*00a4*/ 	.byte	0x00, 0xf0, 0x11, 0x00


	//----- nvinfo : EIATTR_KPARAM_INFO
	.align		4
.L_36:
        /*00a8*/ 	.byte	0x04, 0x17
        /*00aa*/ 	.short	(.L_38 - .L_37)
.L_37:
        /*00ac*/ 	.word	0x00000000
        /*00b0*/ 	.short	0x0003
        /*00b2*/ 	.short	0x0018
        /*00b4*/ 	.byte	0x00, 0xf0, 0x11, 0x00


	//----- nvinfo : EIATTR_KPARAM_INFO
	.align		4
.L_38:
        /*00b8*/ 	.byte	0x04, 0x17
        /*00ba*/ 	.short	(.L_40 - .L_39)
.L_39:
        /*00bc*/ 	.word	0x00000000
        /*00c0*/ 	.short	0x0002
        /*00c2*/ 	.short	0x0010
        /*00c4*/ 	.byte	0x00, 0xf4, 0x21, 0x00


	//----- nvinfo : EIATTR_KPARAM_INFO
	.align		4
.L_40:
        /*00c8*/ 	.byte	0x04, 0x17
        /*00ca*/ 	.short	(.L_42 - .L_41)
.L_41:
        /*00cc*/ 	.word	0x00000000
        /*00d0*/ 	.short	0x0001
        /*00d2*/ 	.short	0x0008
        /*00d4*/ 	.byte	0x00, 0xf4, 0x21, 0x00


	//----- nvinfo : EIATTR_KPARAM_INFO
	.align		4
.L_42:
        /*00d8*/ 	.byte	0x04, 0x17
        /*00da*/ 	.short	(.L_44 - .L_43)
.L_43:
        /*00dc*/ 	.word	0x00000000
        /*00e0*/ 	.short	0x0000
        /*00e2*/ 	.short	0x0000
        /*00e4*/ 	.byte	0x00, 0xf4, 0x21, 0x00


	//----- nvinfo : EIATTR_AT_ENTRY_FRAGMENTS
	.align		4
.L_44:
        /*00e8*/ 	.byte	0x04, 0x4f
        /*00ea*/ 	.short	(.L_46 - .L_45)


	//   ....[0]....
.L_45:
        /*00ec*/ 	.word	0x00000004


	//----- nvinfo : EIATTR_RESERVED_SMEM_USED
	.align		4
.L_46:
        /*00f0*/ 	.byte	0x01, 0x41
	.zero		2


	//----- nvinfo : EIATTR_SPARSE_MMA_MASK
	.align		4
        /*00f4*/ 	.byte	0x03, 0x50
        /*00f6*/ 	.short	0x0000


	//----- nvinfo : EIATTR_TCGEN05_1CTA_USED
	.align		4
        /*00f8*/ 	.byte	0x01, 0x51
	.zero		2


	//----- nvinfo : EIATTR_MAXREG_COUNT
	.align		4
        /*00fc*/ 	.byte	0x03, 0x1b
        /*00fe*/ 	.short	0x00ff


	//----- nvinfo : EIATTR_NUM_BARRIERS
	.align		4
        /*0100*/ 	.byte	0x02, 0x4c
        /*0102*/ 	.byte	0x01
	.zero		1


	//----- nvinfo : EIATTR_ANNOTATIONS
	.align		4
        /*0104*/ 	.byte	0x04, 0x55
        /*0106*/ 	.short	(.L_48 - .L_47)


	//   ....[0]....
.L_47:
        /*0108*/ 	.word	0x00000001
        /*010c*/ 	.byte	0x40, 0x09, 0x00, 0x00, 0x01, 0x00, 0x00, 0x00, 0xc0, 0x09, 0x00, 0x00, 0x01, 0x00, 0x00, 0x00
        /* <DEDUP_REMOVED lines=288> */
        /*131c*/ 	.byte	0x10, 0xb6, 0x00, 0x00, 0x01, 0x00, 0x00, 0x00, 0x20, 0xb6, 0x00, 0x00


	//----- nvinfo : EIATTR_INT_WARP_WIDE_INSTR_OFFSETS
	.align		4
.L_48:
        /*1328*/ 	.byte	0x04, 0x31
        /*132a*/ 	.short	(.L_50 - .L_49)


	//   ....[0]....
.L_49:
        /*132c*/ 	.word	0x00001210


	//   ....[1]....
        /*1330*/ 	.word	0x000012b0


	//   ....[2]....
        /*1334*/ 	.word	0x00003770


	//   ....[3]....
        /*1338*/ 	.word	0x0000d340


	//   ....[4]....
        /*133c*/ 	.word	0x0000d390


	//----- nvinfo : EIATTR_COOP_GROUP_MASK_REGIDS
	.align		4
.L_50:
        /*1340*/ 	.byte	0x04, 0x29
        /*1342*/ 	.short	(.L_52 - .L_51)


	//   ....[0]....
.L_51:
        /*1344*/ 	.word	0xffffffff


	//   ....[1]....
        /*1348*/ 	.word	0xffffffff


	//   ....[2]....
        /*134c*/ 	.word	0xffffffff


	//   ....[3]....
        /*1350*/ 	.word	0xffffffff


	//----- nvinfo : EIATTR_COOP_GROUP_INSTR_OFFSETS
	.align		4
.L_52:
        /*1354*/ 	.byte	0x04, 0x28
        /*1356*/ 	.short	(.L_54 - .L_53)


	//   ....[0]....
.L_53:
        /*1358*/ 	.word	0x00000080


	//   ....[1]....
        /*135c*/ 	.word	0x00000340


	//   ....[2]....
        /*1360*/ 	.word	0x0000d1d0


	//   ....[3]....
        /*1364*/ 	.word	0x0000d440


	//----- nvinfo : EIATTR_VRC_CTA_INIT_COUNT
	.align		4
.L_54:
        /*1368*/ 	.byte	0x02, 0x4a
        /*136a*/ 	.byte	0x80
	.zero		1


	//----- nvinfo : EIATTR_MBARRIER_INSTR_OFFSETS
	.align		4
        /*136c*/ 	.byte	0x04, 0x39
        /*136e*/ 	.short	(.L_56 - .L_55)


	//   ....[0]....
.L_55:
        /*1370*/ 	.word	0x00001370
        /*1374*/ 	.word	0x000000ff
        /*1378*/ 	.word	0x00000000
        /*137c*/ 	.short	0x0100
        /*137e*/ 	.byte	0x06
	.zero		1


	//   ....[1]....
        /*1380*/ 	.word	0x000037a0
        /*1384*/ 	.word	0x000000ff
        /*1388*/ 	.word	0x00008408
        /*138c*/ 	.short	0x0100
        /*138e*/ 	.byte	0x09
	.zero		1


	//   ....[2]....
        /*1390*/ 	.word	0x00007990
        /*1394*/ 	.word	0x000000ff
        /*1398*/ 	.word	0x00000000
        /*139c*/ 	.short	0x010a
        /*139e*/ 	.byte	0x06
	.zero		1


	//   ....[3]....
        /*13a0*/ 	.word	0x0000b5c0
        /*13a4*/ 	.word	0x000000ff
        /*13a8*/ 	.word	0x00000000
        /*13ac*/ 	.short	0x010a
        /*13ae*/ 	.byte	0x06
	.zero		1


	//   ....[4]....
        /*13b0*/ 	.word	0x0000b700
        /*13b4*/ 	.word	0x000000ff
        /*13b8*/ 	.word	0x00008400
        /*13bc*/ 	.short	0x0108
        /*13be*/ 	.byte	0x09
	.zero		1


	//   ....[5]....
        /*13c0*/ 	.word	0x0000b750
        /*13c4*/ 	.word	0x000000ff
        /*13c8*/ 	.word	0x00008408
        /*13cc*/ 	.short	0x0108
        /*13ce*/ 	.byte	0x09
	.zero		1


	//   ....[6]....
        /*13d0*/ 	.word	0x0000d460
        /*13d4*/ 	.word	0x000000ff
        /*13d8*/ 	.word	0x00000000
        /*13dc*/ 	.short	0x010a
        /*13de*/ 	.byte	0x06
	.zero		1


	//   ....[7]....
        /*13e0*/ 	.word	0x0000d490
        /*13e4*/ 	.word	0x000000ff
        /*13e8*/ 	.word	0x00000000
        /*13ec*/ 	.short	0x010a
        /*13ee*/ 	.byte	0x06
	.zero		1


	//----- nvinfo : EIATTR_NUM_MBARRIERS
	.align		4
.L_56:
        /*13f0*/ 	.byte	0x03, 0x38
        /*13f2*/ 	.short	0x0002


	//----- nvinfo : EIATTR_EXIT_INSTR_OFFSETS
	.align		4
        /*13f4*/ 	.byte	0x04, 0x1c
        /*13f6*/ 	.short	(.L_58 - .L_57)


	//   ....[0]....
.L_57:
        /*13f8*/ 	.word	0x0000d450


	//----- nvinfo : EIATTR_REQNTID
	.align		4
.L_58:
        /*13fc*/ 	.byte	0x04, 0x10
        /*13fe*/ 	.short	(.L_60 - .L_59)
.L_59:
        /*1400*/ 	.word	0x00000080
        /*1404*/ 	.word	0x00000001
        /*1408*/ 	.word	0x00000001


	//----- nvinfo : EIATTR_CRS_STACK_SIZE
	.align		4
.L_60:
        /*140c*/ 	.byte	0x04, 0x1e
        /*140e*/ 	.short	(.L_62 - .L_61)
.L_61:
        /*1410*/ 	.word	0x00000000


	//----- nvinfo : EIATTR_CBANK_PARAM_SIZE
	.align		4
.L_62:
        /*1414*/ 	.byte	0x03, 0x19
        /*1416*/ 	.short	0x0050


	//----- nvinfo : EIATTR_PARAM_CBANK
	.align		4
        /*1418*/ 	.byte	0x04, 0x0a
        /*141a*/ 	.short	(.L_64 - .L_63)
	.align		4
.L_63:
        /*141c*/ 	.word	index@(.nv.constant0.matmul_kernel)
        /*1420*/ 	.short	0x0380
        /*1422*/ 	.short	0x0050


	//----- nvinfo : EIATTR_SW_WAR
	.align		4
.L_64:
        /*1424*/ 	.byte	0x04, 0x36
        /*1426*/ 	.short	(.L_66 - .L_65)
.L_65:
        /*1428*/ 	.word	0x00000008
.L_66:


//--------------------- .nv.compat                --------------------------
	.section	.nv.compat,"",@"SHT_CUDA_COMPAT_INFO"
	.align	4
        /*0000*/ 	.byte	0x02, 0x02, 0x02, 0x00, 0x02, 0x05, 0x05, 0x00, 0x02, 0x03, 0x00, 0x00, 0x02, 0x06, 0x01, 0x00


//--------------------- .nv.callgraph             --------------------------
	.section	.nv.callgraph,"",@"SHT_CUDA_CALLGRAPH"
	.align	4
	.sectionentsize	8
	.align		4
        /*0000*/ 	.word	0x00000000
	.align		4
        /*0004*/ 	.word	0xffffffff
	.align		4
        /*0008*/ 	.word	0x00000000
	.align		4
        /*000c*/ 	.word	0xfffffffe
	.align		4
        /*0010*/ 	.word	0x00000000
	.align		4
        /*0014*/ 	.word	0xfffffffd
	.align		4
        /*0018*/ 	.word	0x00000000
	.align		4
        /*001c*/ 	.word	0xfffffffc


//--------------------- .text.matmul_kernel       --------------------------
	.section	.text.matmul_kernel,"ax",@progbits
	.align	128
        .global         matmul_kernel
        .type           matmul_kernel,@function
        .size           matmul_kernel,(.L_x_20 - matmul_kernel)
        .other          matmul_kernel,@"STO_CUDA_ENTRY STV_DEFAULT"
matmul_kernel:
.text.matmul_kernel:
[----:B------:R-:W0:Y:S01]  /*0000*/  LDC R1, c[0x0][0x37c] ;  /* 0x0000df00ff017b82 */ /* 0x000e220000000800 */
[----:B------:R-:W1:Y:S01]  /*0010*/  S2R R0, SR_TID.X ;  /* 0x0000000000007919 */ /* 0x000e620000002100 */
[----:B0-----:R-:W-:Y:S01]  /*0020*/  VIADD R1, R1, 0xfffffd78 ;  /* 0xfffffd7801017836 */ /* 0x001fe20000000000 */
[----:B------:R-:W0:Y:S01]  /*0030*/  LDCU.64 UR18, c[0x0][0x358] ;  /* 0x00006b00ff1277ac */ /* 0x000e220008000a00 */
[----:B-1----:R-:W-:-:S13]  /*0040*/  ISETP.GE.U32.AND P0, PT, R0, 0x20, PT ;  /* 0x000000200000780c */ /* 0x002fda0003f06070 */
[----:B------:R-:W-:Y:S02]  /*0050*/  VOTEU.ANY UP0, P0 ;  /* 0x0000000000ff7886 */ /* 0x000fe40000000100 */
[----:B------:R-:W-:Y:S05]  /*0060*/  BRA.U UP0, `(.L_x_0) ;  /* 0x0000000100b87547 */ /* 0x000fea000b800000 */
[----:B------:R-:W1:Y:S01]  /*0070*/  S2UR UR6, SR_CgaCtaId ;  /* 0x00000000000679c3 */ /* 0x000e620000008800 */
[----:B------:R-:W-:Y:S01]  /*0080*/  NOP ;  /* 0x0000000000007918 */ /* 0x000fe20000000000 */
[----:B------:R-:W-:Y:S02]  /*0090*/  UMOV UR4, 0x40 ;  /* 0x0000004000047882 */ /* 0x000fe40000000000 */
[----:B-1----:R-:W-:-:S09]  /*00a0*/  ULEA UR4, UR6, UR4, 0x18 ;  /* 0x0000000406047291 */ /* 0x002fd2000f8ec0ff */
[----:B------:R-:W1:Y:S01]  /*00b0*/  LDS.U8 R0, [UR4] ;  /* 0x00000004ff007984 */ /* 0x000e620008000000 */
[----:B------:R-:W-:Y:S02]  /*00c0*/  UMOV UR4, 0x400 ;  /* 0x0000040000047882 */ /* 0x000fe40000000000 */
[----:B------:R-:W-:Y:S01]  /*00d0*/  ULEA UR4, UR6, UR4, 0x18 ;  /* 0x0000000406047291 */ /* 0x000fe2000f8ec0ff */
[----:B-1----:R-:W-:-:S13]  /*00e0*/  ISETP.NE.AND P0, PT, R0, RZ, PT ;  /* 0x000000ff0000720c */ /* 0x002fda0003f05270 */
[----:B------:R-:W-:Y:S05]  /*00f0*/  @P0 BRA `(.L_x_1) ;  /* 0x00000000007c0947 */ /* 0x000fea0003800000 */
[----:B------:R-:W-:-:S13]  /*0100*/  ELECT P0, URZ, PT ;  /* 0x0000000000ff782f */ /* 0x000fda0003800000 */
[----:B------:R-:W-:Y:S05]  /*0110*/  @!P0 BRA `(.L_x_2) ;  /* 0x0000000000848947 */ /* 0x000fea0003800000 */
[----:B------:R-:W-:Y:S01]  /*0120*/  UMOV UR5, 0x2 ;  /* 0x0000000200057882 */ /* 0x000fe20000000000 */
[----:B------:R-:W-:Y:S02]  /*0130*/  IMAD.MOV.U32 R4, RZ, RZ, 0x1 ;  /* 0x00000001ff047424 */ /* 0x000fe400078e00ff */
[----:B------:R-:W-:Y:S02]  /*0140*/  IMAD.MOV.U32 R5, RZ, RZ, 0x3 ;  /* 0x00000003ff057424 */ /* 0x000fe400078e00ff */
[----:B------:R-:W-:Y:S04]  /*0150*/  DEPBAR.LE SB1, 0x36 ;  /* 0x00009d800000791a */ /* 0x000fe80000000000 */
[----:B------:R-:W1:Y:S02]  /*0160*/  UTCATOMSWS.FIND_AND_SET.ALIGN UP1, UR5, UR5 ;  /* 0x00000005000575e3 */ /* 0x000e640008020800 */
[----:B-1----:R-:W-:-:S04]  /*0170*/  PLOP3.LUT P0, PT, PT, PT, UP1, 0x80, 0x8 ;  /* 0x000000000008781c */ /* 0x002fc80003f0f018 */
[----:B------:R-:W-:-:S04]  /*0180*/  SEL R0, RZ, 0xffffffff, !P0 ;  /* 0xffffffffff007807 */ /* 0x000fc80004000000 */
[----:B------:R-:W-:Y:S01]  /*0190*/  ISETP.NE.AND P0, PT, R0, RZ, PT ;  /* 0x000000ff0000720c */ /* 0x000fe20003f05270 */
[----:B------:R-:W-:-:S12]  /*01a0*/  IMAD.U32 R0, RZ, RZ, UR5 ;  /* 0x00000005ff007e24 */ /* 0x000fd8000f8e00ff */
[----:B------:R-:W-:Y:S05]  /*01b0*/  @P0 BRA `(.L_x_3) ;  /* 0x0000000000240947 */ /* 0x000fea0003800000 */
.L_x_4:
[----:B------:R-:W-:Y:S05]  /*01c0*/  NANOSLEEP 0x64 ;  /* 0x000000640000795d */ /* 0x000fea0003800000 */
[----:B------:R-:W-:-:S05]  /*01d0*/  UMOV UR5, 0x2 ;  /* 0x0000000200057882 */ /* 0x000fca0000000000 */
[----:B------:R-:W-:Y:S04]  /*01e0*/  DEPBAR.LE SB1, 0x36 ;  /* 0x00009d800000791a */ /* 0x000fe80000000000 */
[----:B------:R-:W1:Y:S02]  /*01f0*/  UTCATOMSWS.FIND_AND_SET.ALIGN UP1, UR5, UR5 ;  /* 0x00000005000575e3 */ /* 0x000e640008020800 */
[----:B-1----:R-:W-:-:S04]  /*0200*/  PLOP3.LUT P0, PT, PT, PT, UP1, 0x80, 0x8 ;  /* 0x000000000008781c */ /* 0x002fc80003f0f018 */
[----:B------:R-:W-:-:S04]  /*0210*/  SEL R0, RZ, 0xffffffff, !P0 ;  /* 0xffffffffff007807 */ /* 0x000fc80004000000 */
[----:B------:R-:W-:Y:S01]  /*0220*/  ISETP.NE.AND P0, PT, R0, RZ, PT ;  /* 0x000000ff0000720c */ /* 0x000fe20003f05270 */
[----:B------:R-:W-:-:S12]  /*0230*/  IMAD.U32 R0, RZ, RZ, UR5 ;  /* 0x00000005ff007e24 */ /* 0x000fd8000f8e00ff */
[----:B------:R-:W-:Y:S05]  /*0240*/  @!P0 BRA `(.L_x_4) ;  /* 0xfffffffc00dc8947 */ /* 0x000fea000383ffff */
.L_x_3:
[C---:B------:R-:W-:Y:S01]  /*0250*/  VIADD R3, R0.reuse, 0x10 ;  /* 0x0000001000037836 */ /* 0x040fe20000000000 */
[----:B------:R-:W-:Y:S01]  /*0260*/  UMOV UR5, 0x50 ;  /* 0x0000005000057882 */ /* 0x000fe20000000000 */
[----:B------:R-:W-:Y:S01]  /*0270*/  SHF.L.U32 R2, R5, R0, RZ ;  /* 0x0000000005027219 */ /* 0x000fe200000006ff */
[----:B------:R-:W-:Y:S01]  /*0280*/  ULEA UR5, UR6, UR5, 0x18 ;  /* 0x0000000506057291 */ /* 0x000fe2000f8ec0ff */
[----:B------:R-:W-:Y:S01]  /*0290*/  IMAD.SHL.U32 R0, R0, 0x20, RZ ;  /* 0x0000002000007824 */ /* 0x000fe200078e00ff */
[----:B------:R-:W-:-:S04]  /*02a0*/  SHF.L.U32 R3, R4, R3, RZ ;  /* 0x0000000304037219 */ /* 0x000fc800000006ff */
[----:B------:R-:W-:-:S05]  /*02b0*/  LOP3.LUT R2, R3, R2, RZ, 0xfc, !PT ;  /* 0x0000000203027212 */ /* 0x000fca00078efcff */
[----:B------:R1:W-:Y:S04]  /*02c0*/  ATOMS.OR RZ, [UR5], R2 ;  /* 0x00000002ffff798c */ /* 0x0003e8000b000005 */
[----:B------:R1:W-:Y:S01]  /*02d0*/  STS [UR4], R0 ;  /* 0x00000000ff007988 */ /* 0x0003e20008000804 */
[----:B------:R-:W-:Y:S05]  /*02e0*/  BRA `(.L_x_2) ;  /* 0x0000000000107947 */ /* 0x000fea0003800000 */
.L_x_1:
[----:B------:R-:W-:Y:S01]  /*02f0*/  IMAD.MOV.U32 R0, RZ, RZ, -0x1 ;  /* 0xffffffffff007424 */ /* 0x000fe200078e00ff */
[----:B------:R-:W-:-:S04]  /*0300*/  MOV R2, 0x330 ;  /* 0x0000033000027802 */ /* 0x000fc80000000f00 */
[----:B------:R1:W-:Y:S03]  /*0310*/  STS [UR4], R0 ;  /* 0x00000000ff007988 */ /* 0x0003e60008000804 */
[----:B01----:R-:W-:Y:S05]  /*0320*/  CALL.REL.NOINC `($__internal_1_$__cuda_sm10x_tcgen05_guardrail_trap_phase_invalid_during_alloc) ;  /* 0x000000d000707944 */ /* 0x003fea0003c00000 */
.L_x_2:
[----:B------:R-:W-:Y:S05]  /*0330*/  WARPSYNC.ALL ;  /* 0x0000000000007948 */ /* 0x000fea0003800000 */
[----:B------:R-:W-:Y:S01]  /*0340*/  NOP ;  /* 0x0000000000007918 */ /* 0x000fe20000000000 */
.L_x_0:
[----:B------:R-:W2:Y:S01]  /*0350*/  LDC.64 R126, c[0x0][0x398] ;  /* 0x0000e600ff7e7b82 */ /* 0x000ea20000000a00 */
[----:B------:R-:W3:Y:S01]  /*0360*/  S2R R5, SR_CTAID.X ;  /* 0x0000000000057919 */ /* 0x000ee20000002500 */
[----:B------:R-:W-:Y:S01]  /*0370*/  UMOV UR9, 0x400 ;  /* 0x0000040000097882 */ /* 0x000fe20000000000 */
[----:B------:R-:W4:Y:S01]  /*0380*/  LDCU UR11, c[0x0][0x3a4] ;  /* 0x00007480ff0b77ac */ /* 0x000f220008000800 */
[----:B------:R-:W5:Y:S01]  /*0390*/  S2R R201, SR_TID.X ;  /* 0x0000000000c97919 */ /* 0x000f620000002100 */
[----:B------:R-:W1:Y:S03]  /*03a0*/  LDCU.128 UR20, c[0x0][0x380] ;  /* 0x00007000ff1477ac */ /* 0x000e660008000c00 */
[----:B------:R-:W0:Y:S08]  /*03b0*/  S2UR UR5, SR_CgaCtaId ;  /* 0x00000000000579c3 */ /* 0x000e300000008800 */
[----:B------:R-:W1:Y:S02]  /*03c0*/  LDC R198, c[0x0][0x3a0] ;  /* 0x0000e800ffc67b82 */ /* 0x000e640000000800 */
[----:B-12---:R-:W-:-:S05]  /*03d0*/  VIADD R0, R127, 0xf ;  /* 0x0000000f7f007836 */ /* 0x006fca0000000000 */
[----:B------:R-:W-:Y:S01]  /*03e0*/  SHF.R.S32.HI R3, RZ, 0x1f, R0 ;  /* 0x0000001fff037819 */ /* 0x000fe20000011400 */
[----:B0-----:R-:W-:-:S03]  /*03f0*/  ULEA UR9, UR5, UR9, 0x18 ;  /* 0x0000000905097291 */ /* 0x001fc6000f8ec0ff */
[----:B------:R-:W-:Y:S02]  /*0400*/  LEA.HI R3, R3, R0, RZ, 0x4 ;  /* 0x0000000003037211 */ /* 0x000fe400078f20ff */
[----:B---3--:R-:W-:Y:S02]  /*0410*/  IABS R8, R5 ;  /* 0x0000000500087213 */ /* 0x008fe40000000000 */
[----:B------:R-:W-:Y:S02]  /*0420*/  SHF.R.S32.HI R3, RZ, 0x4, R3 ;  /* 0x00000004ff037819 */ /* 0x000fe40000011403 */
[----:B-----5:R-:W-:Y:S01]  /*0430*/  LOP3.LUT R200, R201, 0x7f, RZ, 0xc0, !PT ;  /* 0x0000007fc9c87812 */ /* 0x020fe200078ec0ff */
[C---:B------:R-:W-:Y:S02]  /*0440*/  VIADD R17, R198.reuse, 0xfffffffe ;  /* 0xfffffffec6117836 */ /* 0x040fe40000000000 */
[----:B------:R-:W-:Y:S02]  /*0450*/  IMAD.SHL.U32 R4, R3, 0x8, RZ ;  /* 0x0000000803047824 */ /* 0x000fe400078e00ff */
[----:B------:R-:W-:-:S03]  /*0460*/  VIADD R18, R198, 0xfffffff6 ;  /* 0xfffffff6c6127836 */ /* 0x000fc60000000000 */
[-C--:B------:R-:W-:Y:S02]  /*0470*/  IABS R7, R4.reuse ;  /* 0x0000000400077213 */ /* 0x080fe40000000000 */
[----:B------:R-:W-:Y:S02]  /*0480*/  IABS R10, R4 ;  /* 0x00000004000a7213 */ /* 0x000fe40000000000 */
[----:B------:R-:W0:Y:S08]  /*0490*/  I2F.RP R0, R7 ;  /* 0x0000000700007306 */ /* 0x000e300000209400 */
[----:B0-----:R-:W0:Y:S02]  /*04a0*/  MUFU.RCP R0, R0 ;  /* 0x0000000000007308 */ /* 0x001e240000001000 */
[----:B0-----:R-:W-:-:S02]  /*04b0*/  VIADD R2, R0, 0xffffffe ;  /* 0x0ffffffe00027836 */ /* 0x001fc40000000000 */
[----:B------:R-:W-:-:S04]  /*04c0*/  IMAD.MOV R0, RZ, RZ, -R10 ;  /* 0x000000ffff007224 */ /* 0x000fc800078e0a0a */
[----:B------:R0:W1:Y:S02]  /*04d0*/  F2I.FTZ.U32.TRUNC.NTZ R3, R2 ;  /* 0x0000000200037305 */ /* 0x000064000021f000 */
[----:B0-----:R-:W-:Y:S02]  /*04e0*/  IMAD.MOV.U32 R2, RZ, RZ, RZ ;  /* 0x000000ffff027224 */ /* 0x001fe400078e00ff */
[----:B-1----:R-:W-:-:S04]  /*04f0*/  IMAD.MOV R6, RZ, RZ, -R3 ;  /* 0x000000ffff067224 */ /* 0x002fc800078e0a03 */
[----:B------:R-:W-:Y:S02]  /*0500*/  IMAD R9, R6, R7, RZ ;  /* 0x0000000706097224 */ /* 0x000fe400078e02ff */
[----:B------:R-:W-:Y:S02]  /*0510*/  IMAD.MOV.U32 R6, RZ, RZ, R8 ;  /* 0x000000ffff067224 */ /* 0x000fe400078e0008 */
[----:B------:R-:W-:-:S06]  /*0520*/  IMAD.HI.U32 R3, R3, R9, R2 ;  /* 0x0000000903037227 */ /* 0x000fcc00078e0002 */
[----:B------:R-:W-:-:S04]  /*0530*/  IMAD.HI.U32 R3, R3, R6, RZ ;  /* 0x0000000603037227 */ /* 0x000fc800078e00ff */
[----:B------:R-:W-:Y:S01]  /*0540*/  IMAD R0, R3, R0, R6 ;  /* 0x0000000003007224 */ /* 0x000fe200078e0206 */
[----:B------:R-:W-:Y:S04]  /*0550*/  BAR.SYNC.DEFER_BLOCKING 0x0 ;  /* 0x0000000000007b1d */ /* 0x000fe80000010000 */
[----:B------:R-:W-:-:S13]  /*0560*/  ISETP.GT.U32.AND P1, PT, R7, R0, PT ;  /* 0x000000000700720c */ /* 0x000fda0003f24070 */
[----:B------:R-:W-:Y:S02]  /*0570*/  @!P1 IMAD.IADD R0, R0, 0x1, -R7 ;  /* 0x0000000100009824 */ /* 0x000fe400078e0a07 */
[----:B------:R-:W-:Y:S01]  /*0580*/  @!P1 VIADD R3, R3, 0x1 ;  /* 0x0000000103039836 */ /* 0x000fe20000000000 */
[----:B------:R-:W-:Y:S02]  /*0590*/  ISETP.NE.AND P1, PT, R4, RZ, PT ;  /* 0x000000ff0400720c */ /* 0x000fe40003f25270 */
[----:B------:R-:W-:Y:S02]  /*05a0*/  ISETP.GE.U32.AND P0, PT, R0, R7, PT ;  /* 0x000000070000720c */ /* 0x000fe40003f06070 */
[----:B------:R-:W-:-:S04]  /*05b0*/  LOP3.LUT R0, R5, R4, RZ, 0x3c, !PT ;  /* 0x0000000405007212 */ /* 0x000fc800078e3cff */
[----:B------:R-:W-:Y:S01]  /*05c0*/  ISETP.GE.AND P2, PT, R0, RZ, PT ;  /* 0x000000ff0000720c */ /* 0x000fe20003f46270 */
[----:B------:R-:W-:-:S06]  /*05d0*/  VIADD R0, R126, 0x1ff ;  /* 0x000001ff7e007836 */ /* 0x000fcc0000000000 */
[----:B------:R-:W-:-:S04]  /*05e0*/  @P0 VIADD R3, R3, 0x1 ;  /* 0x0000000103030836 */ /* 0x000fc80000000000 */
[----:B------:R-:W-:Y:S01]  /*05f0*/  IMAD.MOV.U32 R2, RZ, RZ, R3 ;  /* 0x000000ffff027224 */ /* 0x000fe200078e0003 */
[----:B------:R-:W-:-:S03]  /*0600*/  SHF.R.S32.HI R3, RZ, 0x1f, R0 ;  /* 0x0000001fff037819 */ /* 0x000fc60000011400 */
[----:B------:R-:W-:Y:S01]  /*0610*/  @!P2 IMAD.MOV R2, RZ, RZ, -R2 ;  /* 0x000000ffff02a224 */ /* 0x000fe200078e0a02 */
[----:B------:R-:W-:Y:S02]  /*0620*/  @!P1 LOP3.LUT R2, RZ, R4, RZ, 0x33, !PT ;  /* 0x00000004ff029212 */ /* 0x000fe400078e33ff */
[----:B------:R-:W-:-:S03]  /*0630*/  LEA.HI R3, R3, R0, RZ, 0x9 ;  /* 0x0000000003037211 */ /* 0x000fc600078f48ff */
[----:B------:R-:W-:Y:S02]  /*0640*/  IMAD.SHL.U32 R6, R2, 0x8, RZ ;  /* 0x0000000802067824 */ /* 0x000fe400078e00ff */
[----:B------:R-:W-:-:S03]  /*0650*/  IMAD.MOV R2, RZ, RZ, -R2 ;  /* 0x000000ffff027224 */ /* 0x000fc600078e0a02 */
[----:B------:R-:W-:Y:S01]  /*0660*/  LEA.HI.SX32 R3, R3, -R6, 0x17 ;  /* 0x8000000603037211 */ /* 0x000fe200078fbaff */
[----:B------:R-:W-:Y:S02]  /*0670*/  IMAD R10, R4, R2, R5 ;  /* 0x00000002040a7224 */ /* 0x000fe400078e0205 */
[----:B------:R-:W-:Y:S01]  /*0680*/  IMAD.MOV.U32 R2, RZ, RZ, RZ ;  /* 0x000000ffff027224 */ /* 0x000fe200078e00ff */
[----:B------:R-:W-:Y:S02]  /*0690*/  VIMNMX R9, PT, PT, R3, 0x8, PT ;  /* 0x0000000803097848 */ /* 0x000fe40003fe0100 */
[----:B------:R-:W-:Y:S02]  /*06a0*/  IABS R4, R10 ;  /* 0x0000000a00047213 */ /* 0x000fe40000000000 */
[----:B------:R-:W-:-:S04]  /*06b0*/  IABS R7, R9 ;  /* 0x0000000900077213 */ /* 0x000fc80000000000 */
[----:B------:R-:W0:Y:S08]  /*06c0*/  I2F.RP R0, R7 ;  /* 0x0000000700007306 */ /* 0x000e300000209400 */
[----:B0-----:R-:W0:Y:S02]  /*06d0*/  MUFU.RCP R0, R0 ;  /* 0x0000000000007308 */ /* 0x001e240000001000 */
[----:B0-----:R-:W-:-:S06]  /*06e0*/  VIADD R3, R0, 0xffffffe ;  /* 0x0ffffffe00037836 */ /* 0x001fcc0000000000 */
[----:B------:R-:W0:Y:S02]  /*06f0*/  F2I.FTZ.U32.TRUNC.NTZ R3, R3 ;  /* 0x0000000300037305 */ /* 0x000e24000021f000 */
[----:B0-----:R-:W-:-:S04]  /*0700*/  IMAD.MOV R8, RZ, RZ, -R3 ;  /* 0x000000ffff087224 */ /* 0x001fc800078e0a03 */
[----:B------:R-:W-:Y:S01]  /*0710*/  IMAD R5, R8, R7, RZ ;  /* 0x0000000708057224 */ /* 0x000fe200078e02ff */
[----:B------:R-:W-:-:S03]  /*0720*/  IABS R8, R9 ;  /* 0x0000000900087213 */ /* 0x000fc60000000000 */
[----:B------:R-:W-:Y:S01]  /*0730*/  IMAD.HI.U32 R2, R3, R5, R2 ;  /* 0x0000000503027227 */ /* 0x000fe200078e0002 */
[----:B------:R-:W-:-:S03]  /*0740*/  IABS R5, R126 ;  /* 0x0000007e00057213 */ /* 0x000fc60000000000 */
[----:B------:R-:W-:Y:S02]  /*0750*/  IMAD.MOV.U32 R3, RZ, RZ, R4 ;  /* 0x000000ffff037224 */ /* 0x000fe400078e0004 */
[----:B------:R-:W-:Y:S02]  /*0760*/  IMAD.MOV R0, RZ, RZ, -R8 ;  /* 0x000000ffff007224 */ /* 0x000fe400078e0a08 */
[----:B------:R-:W-:-:S04]  /*0770*/  IMAD.HI.U32 R128, R2, R3, RZ ;  /* 0x0000000302807227 */ /* 0x000fc800078e00ff */
[----:B------:R-:W-:Y:S02]  /*0780*/  IMAD R0, R128, R0, R3 ;  /* 0x0000000080007224 */ /* 0x000fe400078e0203 */
[----:B------:R-:W-:-:S03]  /*0790*/  IMAD.MOV.U32 R8, RZ, RZ, R5 ;  /* 0x000000ffff087224 */ /* 0x000fc600078e0005 */
[----:B------:R-:W-:Y:S01]  /*07a0*/  ISETP.GT.U32.AND P1, PT, R7, R0, PT ;  /* 0x000000000700720c */ /* 0x000fe20003f24070 */
[----:B------:R-:W0:-:S12]  /*07b0*/  I2F.RP R4, R8 ;  /* 0x0000000800047306 */ /* 0x000e180000209400 */
[----:B------:R-:W-:Y:S02]  /*07c0*/  @!P1 IMAD.IADD R0, R0, 0x1, -R7 ;  /* 0x0000000100009824 */ /* 0x000fe400078e0a07 */
[----:B------:R-:W-:Y:S01]  /*07d0*/  @!P1 VIADD R128, R128, 0x1 ;  /* 0x0000000180809836 */ /* 0x000fe20000000000 */
[----:B0-----:R-:W0:Y:S01]  /*07e0*/  MUFU.RCP R4, R4 ;  /* 0x0000000400047308 */ /* 0x001e220000001000 */
[----:B------:R-:W-:Y:S02]  /*07f0*/  ISETP.NE.AND P1, PT, R9, RZ, PT ;  /* 0x000000ff0900720c */ /* 0x000fe40003f25270 */
[----:B------:R-:W-:Y:S02]  /*0800*/  ISETP.GE.U32.AND P0, PT, R0, R7, PT ;  /* 0x000000070000720c */ /* 0x000fe40003f06070 */
[----:B------:R-:W-:-:S04]  /*0810*/  LOP3.LUT R0, R10, R9, RZ, 0x3c, !PT ;  /* 0x000000090a007212 */ /* 0x000fc800078e3cff */
[----:B------:R-:W-:-:S07]  /*0820*/  ISETP.GE.AND P2, PT, R0, RZ, PT ;  /* 0x000000ff0000720c */ /* 0x000fce0003f46270 */
[----:B------:R-:W-:Y:S02]  /*0830*/  @P0 VIADD R128, R128, 0x1 ;  /* 0x0000000180800836 */ /* 0x000fe40000000000 */
[----:B0-----:R-:W-:-:S04]  /*0840*/  VIADD R2, R4, 0xffffffe ;  /* 0x0ffffffe04027836 */ /* 0x001fc80000000000 */
[----:B------:R-:W-:Y:S01]  /*0850*/  @!P2 IMAD.MOV R128, RZ, RZ, -R128 ;  /* 0x000000ffff80a224 */ /* 0x000fe200078e0a80 */
[----:B------:R-:W-:Y:S01]  /*0860*/  @!P1 LOP3.LUT R128, RZ, R9, RZ, 0x33, !PT ;  /* 0x00000009ff809212 */ /* 0x000fe200078e33ff */
[----:B------:R0:W1:Y:S04]  /*0870*/  F2I.FTZ.U32.TRUNC.NTZ R3, R2 ;  /* 0x0000000200037305 */ /* 0x000068000021f000 */
[----:B------:R-:W-:-:S04]  /*0880*/  IMAD.MOV R0, RZ, RZ, -R128 ;  /* 0x000000ffff007224 */ /* 0x000fc800078e0a80 */
[----:B------:R-:W-:Y:S02]  /*0890*/  IMAD R0, R9, R0, R10 ;  /* 0x0000000009007224 */ /* 0x000fe400078e020a */
[----:B0-----:R-:W-:Y:S01]  /*08a0*/  IMAD.MOV.U32 R2, RZ, RZ, RZ ;  /* 0x000000ffff027224 */ /* 0x001fe200078e00ff */
[----:B------:R-:W0:Y:S01]  /*08b0*/  LDS R10, [UR9] ;  /* 0x00000009ff0a7984 */ /* 0x000e220008000800 */
[----:B------:R-:W-:Y:S02]  /*08c0*/  IMAD.IADD R0, R6, 0x1, R0 ;  /* 0x0000000106007824 */ /* 0x000fe400078e0200 */
[----:B-1----:R-:W-:Y:S02]  /*08d0*/  IMAD.MOV R5, RZ, RZ, -R3 ;  /* 0x000000ffff057224 */ /* 0x002fe400078e0a03 */
[----:B------:R-:W-:Y:S02]  /*08e0*/  IMAD R13, R0, 0x200, R200 ;  /* 0x00000200000d7824 */ /* 0x000fe400078e02c8 */
[----:B------:R-:W-:-:S02]  /*08f0*/  IMAD R5, R5, R8, RZ ;  /* 0x0000000805057224 */ /* 0x000fc400078e02ff */
[C---:B------:R-:W-:Y:S01]  /*0900*/  VIADD R12, R13.reuse, 0x80 ;  /* 0x000000800d0c7836 */ /* 0x040fe20000000000 */
[----:B------:R-:W-:Y:S01]  /*0910*/  ISETP.GE.AND P5, PT, R13, RZ, PT ;  /* 0x000000ff0d00720c */ /* 0x000fe20003fa6270 */
[----:B------:R-:W-:Y:S01]  /*0920*/  IMAD.HI.U32 R2, R3, R5, R2 ;  /* 0x0000000503027227 */ /* 0x000fe200078e0002 */
[----:B------:R-:W-:Y:S01]  /*0930*/  IABS R5, R13 ;  /* 0x0000000d00057213 */ /* 0x000fe20000000000 */
[----:B------:R1:W-:Y:S01]  /*0940*/  STL [R1+0x21c], R13 ;  /* 0x00021c0d01007387 */ /* 0x0003e20000100800 */
[----:B------:R-:W-:Y:S01]  /*0950*/  IABS R7, R12 ;  /* 0x0000000c00077213 */ /* 0x000fe20000000000 */
[----:B------:R-:W-:Y:S01]  /*0960*/  VIADD R20, R13, 0x100 ;  /* 0x000001000d147836 */ /* 0x000fe20000000000 */
[----:B------:R-:W-:Y:S01]  /*0970*/  BAR.SYNC.DEFER_BLOCKING 0x0 ;  /* 0x0000000000007b1d */ /* 0x000fe20000010000 */
[----:B------:R-:W-:Y:S01]  /*0980*/  IMAD.HI.U32 R0, R2, R5, RZ ;  /* 0x0000000502007227 */ /* 0x000fe200078e00ff */
[----:B------:R-:W-:Y:S02]  /*0990*/  ISETP.GE.AND P4, PT, R12, RZ, PT ;  /* 0x000000ff0c00720c */ /* 0x000fe40003f86270 */
[----:B------:R-:W-:Y:S01]  /*09a0*/  IABS R9, R20 ;  /* 0x0000001400097213 */ /* 0x000fe20000000000 */
[----:B------:R-:W-:Y:S01]  /*09b0*/  IMAD.HI.U32 R3, R2, R7, RZ ;  /* 0x0000000702037227 */ /* 0x000fe200078e00ff */
[----:B------:R2:W-:Y:S03]  /*09c0*/  STL [R1+0x228], R12 ;  /* 0x0002280c01007387 */ /* 0x0005e60000100800 */
[----:B------:R-:W-:-:S02]  /*09d0*/  IMAD.MOV R3, RZ, RZ, -R3 ;  /* 0x000000ffff037224 */ /* 0x000fc400078e0a03 */
[----:B------:R-:W-:Y:S01]  /*09e0*/  VIADD R21, R13, 0x180 ;  /* 0x000001800d157836 */ /* 0x000fe20000000000 */
[----:B------:R3:W-:Y:S01]  /*09f0*/  STL [R1+0x224], R20 ;  /* 0x0002241401007387 */ /* 0x0007e20000100800 */
[----:B------:R-:W-:-:S03]  /*0a00*/  IMAD.HI.U32 R4, R2, R9, RZ ;  /* 0x0000000902047227 */ /* 0x000fc600078e00ff */
[----:B------:R-:W-:Y:S01]  /*0a10*/  IABS R11, R21 ;  /* 0x00000015000b7213 */ /* 0x000fe20000000000 */
[----:B------:R-:W-:Y:S01]  /*0a20*/  IMAD.MOV R0, RZ, RZ, -R0 ;  /* 0x000000ffff007224 */ /* 0x000fe200078e0a00 */
[----:B------:R3:W-:Y:S01]  /*0a30*/  STL [R1+0x22c], R21 ;  /* 0x00022c1501007387 */ /* 0x0007e20000100800 */
[----:B------:R-:W-:Y:S02]  /*0a40*/  IMAD R3, R8, R3, R7 ;  /* 0x0000000308037224 */ /* 0x000fe400078e0207 */
[----:B------:R-:W-:Y:S01]  /*0a50*/  IMAD.MOV R4, RZ, RZ, -R4 ;  /* 0x000000ffff047224 */ /* 0x000fe200078e0a04 */
[----:B0-----:R-:W-:Y:S01]  /*0a60*/  R2UR UR8, R10 ;  /* 0x000000000a0872ca */ /* 0x001fe200000e0000 */
[C---:B------:R-:W-:Y:S01]  /*0a70*/  IMAD R0, R8.reuse, R0, R5 ;  /* 0x0000000008007224 */ /* 0x040fe200078e0205 */
[C---:B------:R-:W-:Y:S01]  /*0a80*/  ISETP.GT.U32.AND P1, PT, R8.reuse, R3, PT ;  /* 0x000000030800720c */ /* 0x040fe20003f24070 */
[----:B------:R-:W-:Y:S02]  /*0a90*/  IMAD R5, R8, R4, R9 ;  /* 0x0000000408057224 */ /* 0x000fe400078e0209 */
[----:B------:R-:W-:Y:S01]  /*0aa0*/  IMAD.HI.U32 R2, R2, R11, RZ ;  /* 0x0000000b02027227 */ /* 0x000fe200078e00ff */
[----:B------:R-:W-:-:S02]  /*0ab0*/  ISETP.GT.U32.AND P0, PT, R8, R0, PT ;  /* 0x000000000800720c */ /* 0x000fc40003f04070 */
[----:B------:R-:W-:Y:S01]  /*0ac0*/  ISETP.GT.U32.AND P2, PT, R8, R5, PT ;  /* 0x000000050800720c */ /* 0x000fe20003f44070 */
[----:B------:R-:W-:Y:S02]  /*0ad0*/  IMAD.MOV R2, RZ, RZ, -R2 ;  /* 0x000000ffff027224 */ /* 0x000fe400078e0a02 */
[----:B------:R-:W-:Y:S02]  /*0ae0*/  VIADD R7, R198, 0xffffffec ;  /* 0xffffffecc6077836 */ /* 0x000fe40000000000 */
[----:B------:R-:W-:Y:S01]  /*0af0*/  IMAD R6, R8, R2, R11 ;  /* 0x0000000208067224 */ /* 0x000fe200078e020b */
[----:B------:R-:W-:Y:S01]  /*0b00*/  SHF.R.U32.HI R2, RZ, 0x5, R201 ;  /* 0x00000005ff027819 */ /* 0x000fe200000116c9 */
[--C-:B------:R-:W-:Y:S01]  /*0b10*/  @!P1 IMAD.IADD R3, R3, 0x1, -R8.reuse ;  /* 0x0000000103039824 */ /* 0x100fe200078e0a08 */
[----:B------:R-:W-:Y:S01]  /*0b20*/  ISETP.GE.U32.AND P6, PT, R7, 0x7fffffcd, PT ;  /* 0x7fffffcd0700780c */ /* 0x000fe20003fc6070 */
[----:B------:R-:W-:Y:S01]  /*0b30*/  VIADD R4, R198, 0xffffffed ;  /* 0xffffffedc6047836 */ /* 0x000fe20000000000 */
[----:B------:R-:W-:Y:S01]  /*0b40*/  ISETP.GT.U32.AND P3, PT, R8, R6, PT ;  /* 0x000000060800720c */ /* 0x000fe20003f64070 */
[--C-:B------:R-:W-:Y:S01]  /*0b50*/  @!P0 IMAD.IADD R0, R0, 0x1, -R8.reuse ;  /* 0x0000000100008824 */ /* 0x100fe200078e0a08 */
[----:B------:R-:W-:Y:S01]  /*0b60*/  ISETP.GT.U32.AND P1, PT, R8, R3, PT ;  /* 0x000000030800720c */ /* 0x000fe20003f24070 */
[----:B------:R-:W-:Y:S01]  /*0b70*/  @!P2 IMAD.IADD R5, R5, 0x1, -R8 ;  /* 0x000000010505a824 */ /* 0x000fe200078e0a08 */
[----:B------:R-:W-:Y:S01]  /*0b80*/  R2UR UR7, R2 ;  /* 0x00000000020772ca */ /* 0x000fe200000e0000 */
[----:B------:R-:W-:Y:S01]  /*0b90*/  VIADD R2, R198, 0xffffffff ;  /* 0xffffffffc6027836 */ /* 0x000fe20000000000 */
[----:B------:R-:W-:Y:S01]  /*0ba0*/  ISETP.GT.U32.AND P0, PT, R8, R0, PT ;  /* 0x000000000800720c */ /* 0x000fe20003f04070 */
[----:B------:R-:W-:Y:S01]  /*0bb0*/  VIADD R7, R198, 0xffffffe8 ;  /* 0xffffffe8c6077836 */ /* 0x000fe20000000000 */
[----:B------:R-:W-:Y:S01]  /*0bc0*/  ISETP.GT.U32.AND P2, PT, R8, R5, PT ;  /* 0x000000050800720c */ /* 0x000fe20003f44070 */
[----:B------:R-:W-:-:S02]  /*0bd0*/  VIADD R9, R198, 0xffffffe4 ;  /* 0xffffffe4c6097836 */ /* 0x000fc40000000000 */
[----:B-1----:R-:W-:Y:S02]  /*0be0*/  VIADD R13, R198, 0xffffffe7 ;  /* 0xffffffe7c60d7836 */ /* 0x002fe40000000000 */
[--C-:B------:R-:W-:Y:S02]  /*0bf0*/  @!P3 IMAD.IADD R6, R6, 0x1, -R8.reuse ;  /* 0x000000010606b824 */ /* 0x100fe400078e0a08 */
[--C-:B------:R-:W-:Y:S01]  /*0c00*/  @!P1 IMAD.IADD R3, R3, 0x1, -R8.reuse ;  /* 0x0000000103039824 */ /* 0x100fe200078e0a08 */
[----:B------:R-:W-:Y:S01]  /*0c10*/  ISETP.GE.U32.AND P1, PT, R2, 0x7fffffe0, PT ;  /* 0x7fffffe00200780c */ /* 0x000fe20003f26070 */
[----:B------:R-:W-:Y:S01]  /*0c20*/  VIADD R2, R198, 0xfffffff7 ;  /* 0xfffffff7c6027836 */ /* 0x000fe20000000000 */
[----:B------:R-:W-:Y:S01]  /*0c30*/  ISETP.GT.U32.AND P3, PT, R8, R6, PT ;  /* 0x000000060800720c */ /* 0x000fe20003f64070 */
[--C-:B------:R-:W-:Y:S01]  /*0c40*/  @!P0 IMAD.IADD R0, R0, 0x1, -R8.reuse ;  /* 0x0000000100008824 */ /* 0x100fe200078e0a08 */
[----:B------:R-:W-:Y:S01]  /*0c50*/  ISETP.GE.U32.AND P0, PT, R4, 0x7fffffce, PT ;  /* 0x7fffffce0400780c */ /* 0x000fe20003f06070 */
[----:B------:R-:W-:Y:S01]  /*0c60*/  @!P2 IMAD.IADD R5, R5, 0x1, -R8 ;  /* 0x000000010505a824 */ /* 0x000fe200078e0a08 */
[----:B------:R-:W-:Y:S01]  /*0c70*/  ISETP.GE.U32.AND P2, PT, R2, 0x7fffffd8, PT ;  /* 0x7fffffd80200780c */ /* 0x000fe20003f46070 */
[----:B------:R-:W-:Y:S01]  /*0c80*/  IMAD.MOV.U32 R2, RZ, RZ, R0 ;  /* 0x000000ffff027224 */ /* 0x000fe200078e0000 */
[----:B------:R-:W-:Y:S01]  /*0c90*/  SEL R10, RZ, 0x1fffe, P0 ;  /* 0x0001fffeff0a7807 */ /* 0x000fe20000000000 */
[----:B------:R-:W-:Y:S01]  /*0ca0*/  VIADD R0, R198, 0xffffffef ;  /* 0xffffffefc6007836 */ /* 0x000fe20000000000 */
[----:B------:R-:W-:Y:S01]  /*0cb0*/  USHF.L.U32 UR4, UR7, 0x15, URZ ;  /* 0x0000001507047899 */ /* 0x000fe200080006ff */
[----:B------:R-:W-:-:S02]  /*0cc0*/  IMAD.MOV.U32 R4, RZ, RZ, R3 ;  /* 0x000000ffff047224 */ /* 0x000fc400078e0003 */
[----:B------:R-:W-:Y:S01]  /*0cd0*/  @!P5 IMAD.MOV R2, RZ, RZ, -R2 ;  /* 0x000000ffff02d224 */ /* 0x000fe200078e0a02 */
[----:B------:R-:W-:Y:S01]  /*0ce0*/  ISETP.GE.U32.AND P5, PT, R0, 0x7fffffd0, PT ;  /* 0x7fffffd00000780c */ /* 0x000fe20003fa6070 */
[----:B------:R-:W-:Y:S01]  /*0cf0*/  @!P3 IMAD.IADD R6, R6, 0x1, -R8 ;  /* 0x000000010606b824 */ /* 0x000fe200078e0a08 */
[----:B------:R-:W-:Y:S01]  /*0d00*/  ULOP3.LUT UR4, UR4, 0x600000, URZ, 0xc0, !UPT ;  /* 0x0060000004047892 */ /* 0x000fe2000f8ec0ff */
[C---:B------:R-:W-:Y:S02]  /*0d10*/  VIADD R0, R198.reuse, 0xffffffe9 ;  /* 0xffffffe9c6007836 */ /* 0x040fe40000000000 */
[C---:B------:R-:W-:Y:S01]  /*0d20*/  VIADD R8, R198.reuse, 0xffffffee ;  /* 0xffffffeec6087836 */ /* 0x040fe20000000000 */
[----:B------:R-:W-:Y:S01]  /*0d30*/  UIADD3 UR10, UPT, UPT, UR8, UR4, URZ ;  /* 0x00000004080a7290 */ /* 0x000fe2000fffe0ff */
[----:B------:R-:W-:Y:S01]  /*0d40*/  @!P4 IMAD.MOV R4, RZ, RZ, -R4 ;  /* 0x000000ffff04c224 */ /* 0x000fe200078e0a04 */
[----:B------:R-:W-:Y:S01]  /*0d50*/  ISETP.GE.U32.AND P4, PT, R7, 0x7fffffc9, PT ;  /* 0x7fffffc90700780c */ /* 0x000fe20003f86070 */
[----:B------:R-:W-:Y:S01]  /*0d60*/  VIADD R3, R198, 0xffffffea ;  /* 0xffffffeac6037836 */ /* 0x000fe20000000000 */
[----:B------:R-:W-:-:S02]  /*0d70*/  SEL R7, RZ, 0x1, P6 ;  /* 0x00000001ff077807 */ /* 0x000fc40003000000 */
[----:B------:R-:W-:Y:S01]  /*0d80*/  ISETP.GE.U32.AND P6, PT, R0, 0x7fffffca, PT ;  /* 0x7fffffca0000780c */ /* 0x000fe20003fc6070 */
[----:B------:R-:W-:Y:S01]  /*0d90*/  VIADD R0, R198, 0xffffffeb ;  /* 0xffffffebc6007836 */ /* 0x000fe20000000000 */
[----:B------:R-:W-:Y:S01]  /*0da0*/  ISETP.GE.U32.AND P3, PT, R8, 0x7fffffcf, PT ;  /* 0x7fffffcf0800780c */ /* 0x000fe20003f66070 */
[----:B------:R-:W-:Y:S01]  /*0db0*/  IMAD.IADD R7, R7, 0x1, R10 ;  /* 0x0000000107077824 */ /* 0x000fe200078e020a */
[----:B------:R-:W-:Y:S02]  /*0dc0*/  ISETP.GE.U32.AND P0, PT, R3, 0x7fffffcb, PT ;  /* 0x7fffffcb0300780c */ /* 0x000fe40003f06070 */
[----:B------:R-:W-:Y:S02]  /*0dd0*/  SEL R3, RZ, 0x4, P3 ;  /* 0x00000004ff037807 */ /* 0x000fe40001800000 */
[----:B------:R-:W-:Y:S01]  /*0de0*/  ISETP.GE.U32.AND P3, PT, R0, 0x7fffffcc, PT ;  /* 0x7fffffcc0000780c */ /* 0x000fe20003f66070 */
[----:B------:R-:W-:Y:S01]  /*0df0*/  VIADD R0, R198, 0xffffffe5 ;  /* 0xffffffe5c6007836 */ /* 0x000fe20000000000 */
[----:B------:R-:W-:-:S02]  /*0e00*/  SEL R8, RZ, 0x7fff8, P5 ;  /* 0x0007fff8ff087807 */ /* 0x000fc40002800000 */
[----:B------:R-:W-:Y:S01]  /*0e10*/  ISETP.GE.U32.AND P5, PT, R9, 0x7fffffc5, PT ;  /* 0x7fffffc50900780c */ /* 0x000fe20003fa6070 */
[----:B------:R-:W-:Y:S01]  /*0e20*/  VIADD R9, R198, 0xffffffe6 ;  /* 0xffffffe6c6097836 */ /* 0x000fe20000000000 */
[----:B------:R-:W-:Y:S02]  /*0e30*/  SEL R11, RZ, 0x1, P4 ;  /* 0x00000001ff0b7807 */ /* 0x000fe40002000000 */
[----:B------:R-:W-:Y:S01]  /*0e40*/  ISETP.GE.U32.AND P4, PT, R0, 0x7fffffc6, PT ;  /* 0x7fffffc60000780c */ /* 0x000fe20003f86070 */
[C---:B------:R-:W-:Y:S01]  /*0e50*/  VIADD R0, R198.reuse, 0xffffffe1 ;  /* 0xffffffe1c6007836 */ /* 0x040fe20000000000 */
[----:B--2---:R-:W-:Y:S02]  /*0e60*/  SEL R12, RZ, 0x1fffe, P6 ;  /* 0x0001fffeff0c7807 */ /* 0x004fe40003000000 */
[----:B------:R-:W-:Y:S02]  /*0e70*/  ISETP.GE.U32.AND P6, PT, R9, 0x7fffffc7, PT ;  /* 0x7fffffc70900780c */ /* 0x000fe40003fc6070 */
[----:B------:R-:W-:Y:S01]  /*0e80*/  SEL R9, RZ, 0x4, P0 ;  /* 0x00000004ff097807 */ /* 0x000fe20000000000 */
[----:B------:R-:W-:Y:S01]  /*0e90*/  IMAD.IADD R11, R11, 0x1, R12 ;  /* 0x000000010b0b7824 */ /* 0x000fe200078e020c */
[----:B------:R-:W-:Y:S01]  /*0ea0*/  ISETP.GE.U32.AND P0, PT, R13, 0x7fffffc8, PT ;  /* 0x7fffffc80d00780c */ /* 0x000fe20003f06070 */
[----:B------:R-:W-:Y:S01]  /*0eb0*/  VIADD R13, R198, 0xffffffe2 ;  /* 0xffffffe2c60d7836 */ /* 0x000fe20000000000 */
[----:B------:R-:W-:-:S02]  /*0ec0*/  SEL R15, RZ, 0x1, P5 ;  /* 0x00000001ff0f7807 */ /* 0x000fc40002800000 */
[----:B------:R-:W-:Y:S01]  /*0ed0*/  ISETP.GE.U32.AND P5, PT, R0, 0x7fffffc2, PT ;  /* 0x7fffffc20000780c */ /* 0x000fe20003fa6070 */
[----:B------:R-:W-:Y:S01]  /*0ee0*/  VIADD R0, R198, 0xffffffe3 ;  /* 0xffffffe3c6007836 */ /* 0x000fe20000000000 */
[----:B------:R-:W-:Y:S02]  /*0ef0*/  SEL R16, RZ, 0x1fffe, P4 ;  /* 0x0001fffeff107807 */ /* 0x000fe40002000000 */
[----:B------:R-:W-:Y:S02]  /*0f00*/  ISETP.GE.U32.AND P4, PT, R13, 0x7fffffc3, PT ;  /* 0x7fffffc30d00780c */ /* 0x000fe40003f86070 */
[----:B------:R-:W-:Y:S01]  /*0f10*/  SEL R13, RZ, 0x4, P6 ;  /* 0x00000004ff0d7807 */ /* 0x000fe20003000000 */
[----:B------:R-:W-:Y:S01]  /*0f20*/  IMAD.IADD R15, R15, 0x1, R16 ;  /* 0x000000010f0f7824 */ /* 0x000fe200078e0210 */
[----:B------:R-:W-:Y:S01]  /*0f30*/  ISETP.GE.U32.AND P6, PT, R0, 0x7fffffc4, PT ;  /* 0x7fffffc40000780c */ /* 0x000fe20003fc6070 */
[----:B------:R-:W-:Y:S01]  /*0f40*/  VIADD R0, R198, 0xffffffe0 ;  /* 0xffffffe0c6007836 */ /* 0x000fe20000000000 */
[----:B------:R-:W-:-:S02]  /*0f50*/  SEL R14, RZ, 0x7fff8, P0 ;  /* 0x0007fff8ff0e7807 */ /* 0x000fc40000000000 */
[----:B------:R-:W-:Y:S02]  /*0f60*/  SEL R19, RZ, 0x1fffe, P5 ;  /* 0x0001fffeff137807 */ /* 0x000fe40002800000 */
[----:B------:R-:W-:Y:S02]  /*0f70*/  ISETP.GE.U32.AND P0, PT, R0, 0x7fffffc1, PT ;  /* 0x7fffffc10000780c */ /* 0x000fe40003f06070 */
[----:B------:R-:W-:Y:S02]  /*0f80*/  ISETP.GE.U32.AND P5, PT, R17, 0x7fffffdf, PT ;  /* 0x7fffffdf1100780c */ /* 0x000fe40003fa6070 */
[----:B------:R-:W-:Y:S02]  /*0f90*/  SEL R17, RZ, 0x4, P4 ;  /* 0x00000004ff117807 */ /* 0x000fe40002000000 */
[----:B------:R-:W-:Y:S02]  /*0fa0*/  ISETP.GE.U32.AND P4, PT, R18, 0x7fffffd7, PT ;  /* 0x7fffffd71200780c */ /* 0x000fe40003f86070 */
[----:B------:R-:W-:-:S02]  /*0fb0*/  SEL R18, RZ, 0x1, P0 ;  /* 0x00000001ff127807 */ /* 0x000fc40000000000 */
[----:B------:R-:W-:Y:S02]  /*0fc0*/  LOP3.LUT R7, R7, 0x3, RZ, 0xc0, !PT ;  /* 0x0000000307077812 */ /* 0x000fe400078ec0ff */
[----:B------:R-:W-:Y:S01]  /*0fd0*/  SEL R10, RZ, 0x7fff8, P6 ;  /* 0x0007fff8ff0a7807 */ /* 0x000fe20003000000 */
[----:B------:R-:W-:Y:S01]  /*0fe0*/  IMAD.IADD R18, R18, 0x1, R19 ;  /* 0x0000000112127824 */ /* 0x000fe200078e0213 */
[----:B------:R-:W-:Y:S02]  /*0ff0*/  IADD3 R7, PT, PT, R7, R8, R3 ;  /* 0x0000000807077210 */ /* 0x000fe40007ffe003 */
[----:B------:R-:W-:Y:S02]  /*1000*/  SEL R8, RZ, 0x7fff8, P3 ;  /* 0x0007fff8ff087807 */ /* 0x000fe40001800000 */
[----:B------:R-:W-:Y:S02]  /*1010*/  LOP3.LUT R11, R11, 0x3, RZ, 0xc0, !PT ;  /* 0x000000030b0b7812 */ /* 0x000fe400078ec0ff */
[----:B------:R-:W-:-:S02]  /*1020*/  LOP3.LUT R18, R18, 0x3, RZ, 0xc0, !PT ;  /* 0x0000000312127812 */ /* 0x000fc400078ec0ff */
[----:B------:R-:W-:Y:S02]  /*1030*/  ISETP.GE.AND P6, PT, R21, RZ, PT ;  /* 0x000000ff1500720c */ /* 0x000fe40003fc6270 */
[----:B------:R-:W-:Y:S02]  /*1040*/  ISETP.GE.AND P3, PT, R20, RZ, PT ;  /* 0x000000ff1400720c */ /* 0x000fe40003f66270 */
[----:B------:R-:W-:Y:S02]  /*1050*/  IADD3 R8, PT, PT, R11, R8, R9 ;  /* 0x000000080b087210 */ /* 0x000fe40007ffe009 */
[----:B------:R-:W-:Y:S02]  /*1060*/  LOP3.LUT R15, R15, 0x3, RZ, 0xc0, !PT ;  /* 0x000000030f0f7812 */ /* 0x000fe400078ec0ff */
[----:B------:R-:W-:Y:S01]  /*1070*/  IADD3 R10, PT, PT, R18, R10, R17 ;  /* 0x0000000a120a7210 */ /* 0x000fe20007ffe011 */
[----:B------:R-:W-:Y:S01]  /*1080*/  IMAD.SHL.U32 R8, R8, 0x100, RZ ;  /* 0x0000010008087824 */ /* 0x000fe200078e00ff */
[----:B------:R-:W-:-:S02]  /*1090*/  IADD3 R13, PT, PT, R15, R14, R13 ;  /* 0x0000000e0f0d7210 */ /* 0x000fc40007ffe00d */
[----:B------:R-:W-:Y:S01]  /*10a0*/  LOP3.LUT R10, R10, 0xf, RZ, 0xc0, !PT ;  /* 0x0000000f0a0a7812 */ /* 0x000fe200078ec0ff */
[----:B------:R-:W-:Y:S01]  /*10b0*/  @!P6 IMAD.MOV R6, RZ, RZ, -R6 ;  /* 0x000000ffff06e224 */ /* 0x000fe200078e0a06 */
[----:B------:R-:W-:Y:S01]  /*10c0*/  LOP3.LUT R8, R8, 0xf00, RZ, 0xe2, !PT ;  /* 0x00000f0008087812 */ /* 0x000fe200078ee2ff */
[----:B------:R-:W-:Y:S01]  /*10d0*/  @!P3 IMAD.MOV R5, RZ, RZ, -R5 ;  /* 0x000000ffff05b224 */ /* 0x000fe200078e0a05 */
[----:B------:R-:W-:Y:S01]  /*10e0*/  ISETP.NE.AND P6, PT, R126, RZ, PT ;  /* 0x000000ff7e00720c */ /* 0x000fe20003fc5270 */
[----:B------:R-:W-:Y:S01]  /*10f0*/  IMAD R10, R13, 0x10, R10 ;  /* 0x000000100d0a7824 */ /* 0x000fe200078e020a */
[----:B------:R-:W-:Y:S01]  /*1100*/  LOP3.LUT R3, RZ, R126, RZ, 0x33, !PT ;  /* 0x0000007eff037212 */ /* 0x000fe200078e33ff */
[----:B------:R-:W-:Y:S01]  /*1110*/  IMAD R7, R7, 0x1000, R8 ;  /* 0x0000100007077824 */ /* 0x000fe200078e0208 */
[----:B------:R-:W-:Y:S02]  /*1120*/  ISETP.NE.U32.AND P3, PT, R200, RZ, PT ;  /* 0x000000ffc800720c */ /* 0x000fe40003f65070 */
[----:B------:R-:W-:-:S02]  /*1130*/  SEL R9, R3, R2, !P6 ;  /* 0x0000000203097207 */ /* 0x000fc40007000000 */
[C---:B------:R-:W-:Y:S02]  /*1140*/  SEL R4, R3.reuse, R4, !P6 ;  /* 0x0000000403047207 */ /* 0x040fe40007000000 */
[C---:B------:R-:W-:Y:S02]  /*1150*/  SEL R11, R3.reuse, R5, !P6 ;  /* 0x00000005030b7207 */ /* 0x040fe40007000000 */
[----:B------:R-:W-:Y:S02]  /*1160*/  SEL R6, R3, R6, !P6 ;  /* 0x0000000603067207 */ /* 0x000fe40007000000 */
[----:B------:R-:W-:Y:S01]  /*1170*/  LOP3.LUT R10, R10, 0xff, RZ, 0xc0, !PT ;  /* 0x000000ff0a0a7812 */ /* 0x000fe200078ec0ff */
[----:B---34-:R-:W-:Y:S06]  /*1180*/  BRA.U UP0, `(.L_x_5) ;  /* 0x0000000100187547 */ /* 0x018fec000b800000 */
[----:B------:R-:W-:Y:S01]  /*1190*/  ELECT P6, URZ, PT ;  /* 0x0000000000ff782f */ /* 0x000fe200038c0000 */
[----:B------:R-:W-:Y:S01]  /*11a0*/  IMAD.MOV.U32 R2, RZ, RZ, 0x1 ;  /* 0x00000001ff027424 */ /* 0x000fe200078e00ff */
[----:B------:R-:W-:Y:S01]  /*11b0*/  UMOV UR4, 0x40 ;  /* 0x0000004000047882 */ /* 0x000fe20000000000 */
[----:B------:R-:W-:Y:S01]  /*11c0*/  UVIRTCOUNT.DEALLOC.SMPOOL 0x80 ;  /* 0x000000800000784c */ /* 0x000fe20000000000 */
[----:B------:R-:W-:-:S09]  /*11d0*/  ULEA UR4, UR5, UR4, 0x18 ;  /* 0x0000000405047291 */ /* 0x000fd2000f8ec0ff */
[----:B------:R0:W-:Y:S03]  /*11e0*/  @P6 STS.U8 [UR4], R2 ;  /* 0x00000002ff006988 */ /* 0x0001e60008000004 */
.L_x_5:
[----:B------:R-:W-:Y:S01]  /*11f0*/  STTM.x64 tmem[UR10], RZ ;  /* 0x000000ff000079ed */ /* 0x000fe2000834000a */
[----:B------:R-:W1:Y:S02]  /*1200*/  FENCE.VIEW.ASYNC.T ;  /* 0x00000000000073c6 */ /* 0x000e640000000200 */
[----:B-1----:R-:W-:Y:S01]  /*1210*/  VOTEU.ALL UP1, P3 ;  /* 0x0000000000ff7886 */ /* 0x002fe20001820000 */
[----:B------:R-:W-:Y:S01]  /*1220*/  UMOV UR12, 0x1 ;  /* 0x00000001000c7882 */ /* 0x000fe20000000000 */
[----:B------:R-:W-:Y:S01]  /*1230*/  UIADD3 UR6, UPT, UPT, UR9, 0x8400, URZ ;  /* 0x0000840009067890 */ /* 0x000fe2000fffe0ff */
[----:B------:R-:W-:Y:S01]  /*1240*/  IMAD R3, R9, UR11, RZ ;  /* 0x0000000b09037c24 */ /* 0x000fe2000f8e02ff */
[----:B------:R-:W1:Y:S01]  /*1250*/  LDCU.64 UR4, c[0x0][0x3a8] ;  /* 0x00007500ff0477ac */ /* 0x000e620008000a00 */
[----:B------:R-:W-:-:S04]  /*1260*/  @!UP1 UIADD3 UR14, UPT, UPT, -UR12, 0x100000, URZ ;  /* 0x001000000c0e9890 */ /* 0x000fc8000fffe1ff */
[----:B------:R-:W-:Y:S02]  /*1270*/  @!UP1 USHF.L.U32 UR15, UR14, 0xb, URZ ;  /* 0x0000000b0e0f9899 */ /* 0x000fe400080006ff */
[----:B------:R-:W-:Y:S01]  /*1280*/  @!UP1 USHF.L.U32 UR14, UR14, 0x1, URZ ;  /* 0x000000010e0e9899 */ /* 0x000fe200080006ff */
[----:B------:R-:W-:Y:S01]  /*1290*/  IMAD R5, R4, UR11, RZ ;  /* 0x0000000b04057c24 */ /* 0x000fe2000f8e02ff */
[----:B------:R-:W-:Y:S01]  /*12a0*/  PRMT R109, RZ, 0x7610, R109 ;  /* 0x00007610ff6d7816 */ /* 0x000fe2000000006d */
[----:B------:R-:W-:Y:S01]  /*12b0*/  VOTEU.ALL UP2, P3 ;  /* 0x0000000000ff7886 */ /* 0x000fe20001840000 */
[----:B------:R-:W-:Y:S01]  /*12c0*/  BAR.SYNC.DEFER_BLOCKING 0x0 ;  /* 0x0000000000007b1d */ /* 0x000fe20000010000 */
[----:B0-----:R-:W-:Y:S01]  /*12d0*/  IADD3 R2, P6, PT, R3, UR20, RZ ;  /* 0x0000001403027c10 */ /* 0x001fe2000ffde0ff */
[----:B------:R-:W-:Y:S01]  /*12e0*/  IMAD.IADD R10, R7, 0x1, R10 ;  /* 0x00000001070a7824 */ /* 0x000fe200078e020a */
[----:B------:R-:W-:Y:S01]  /*12f0*/  PRMT R107, RZ, 0x7610, R107 ;  /* 0x00007610ff6b7816 */ /* 0x000fe2000000006b */
[----:B------:R-:W-:Y:S01]  /*1300*/  IMAD R7, R11, UR11, RZ ;  /* 0x0000000b0b077c24 */ /* 0x000fe2000f8e02ff */
[----:B------:R-:W-:-:S02]  /*1310*/  LEA.HI.X.SX32 R3, R3, UR21, 0x1, P6 ;  /* 0x0000001503037c11 */ /* 0x000fc4000b0f0eff */
[----:B------:R-:W-:Y:S01]  /*1320*/  IADD3 R4, P6, PT, R5, UR20, RZ ;  /* 0x0000001405047c10 */ /* 0x000fe2000ffde0ff */
[----:B------:R-:W-:-:S03]  /*1330*/  IMAD R9, R6, UR11, RZ ;  /* 0x0000000b06097c24 */ /* 0x000fc6000f8e02ff */
[----:B------:R-:W-:Y:S02]  /*1340*/  LEA.HI.X.SX32 R5, R5, UR21, 0x1, P6 ;  /* 0x0000001505057c11 */ /* 0x000fe4000b0f0eff */
[C---:B------:R-:W-:Y:S01]  /*1350*/  IADD3 R6, P6, PT, R7.reuse, UR20, RZ ;  /* 0x0000001407067c10 */ /* 0x040fe2000ffde0ff */
[----:B------:R-:W0:Y:S02]  /*1360*/  FENCE.VIEW.ASYNC.S ;  /* 0x00000000000073c6 */ /* 0x000e240000000000 */
[----:B0-----:R0:W2:Y:S02]  /*1370*/  @!UP2 SYNCS.EXCH.64 URZ, [UR6], UR14 ;  /* 0x0000000e06ffa5b2 */ /* 0x0010a40008000100 */
[----:B--2---:R-:W-:Y:S01]  /*1380*/  BAR.SYNC.DEFER_BLOCKING 0x0 ;  /* 0x0000000000007b1d */ /* 0x004fe20000010000 */
[----:B-1----:R-:W-:Y:S01]  /*1390*/  USHF.L.U32 UR11, UR4, 0x3, URZ ;  /* 0x00000003040b7899 */ /* 0x002fe200080006ff */
[----:B------:R-:W-:Y:S02]  /*13a0*/  LEA.HI.X.SX32 R7, R7, UR21, 0x1, P6 ;  /* 0x0000001507077c11 */ /* 0x000fe4000b0f0eff */
[----:B------:R-:W-:Y:S01]  /*13b0*/  IADD3 R8, P6, PT, R9, UR20, RZ ;  /* 0x0000001409087c10 */ /* 0x000fe2000ffde0ff */
[----:B------:R-:W-:Y:S01]  /*13c0*/  USHF.R.S32.HI UR13, URZ, 0x1f, UR11 ;  /* 0x0000001fff0d7899 */ /* 0x000fe2000801140b */
[----:B------:R-:W-:-:S02]  /*13d0*/  LOP3.LUT R114, R10, 0xffff, RZ, 0xc0, !PT ;  /* 0x0000ffff0a727812 */ /* 0x000fc400078ec0ff */
[----:B------:R-:W-:Y:S02]  /*13e0*/  LEA.HI.X.SX32 R9, R9, UR21, 0x1, P6 ;  /* 0x0000001509097c11 */ /* 0x000fe4000b0f0eff */
[----:B------:R-:W-:Y:S02]  /*13f0*/  IADD3 R10, P6, PT, R2, UR11, RZ ;  /* 0x0000000b020a7c10 */ /* 0x000fe4000ffde0ff */
[----:B------:R-:W-:Y:S02]  /*1400*/  PRMT R108, RZ, 0x7610, R108 ;  /* 0x00007610ff6c7816 */ /* 0x000fe4000000006c */
[----:B------:R-:W-:Y:S02]  /*1410*/  PRMT R106, RZ, 0x7610, R106 ;  /* 0x00007610ff6a7816 */ /* 0x000fe4000000006a */
[----:B------:R-:W-:Y:S02]  /*1420*/  SHF.R.U32.HI R13, RZ, 0xf, R114 ;  /* 0x0000000fff0d7819 */ /* 0x000fe40000011672 */
[----:B------:R-:W-:-:S02]  /*1430*/  IADD3.X R11, PT, PT, R3, UR13, RZ, P6, !PT ;  /* 0x0000000d030b7c10 */ /* 0x000fc4000b7fe4ff */
[----:B------:R-:W-:Y:S01]  /*1440*/  IADD3 R12, P6, PT, R4, UR11, RZ ;  /* 0x0000000b040c7c10 */ /* 0x000fe2000ffde0ff */
[----:B------:R-:W2:Y:S04]  /*1450*/  @!P1 LDG.E.U8 R109, desc[UR18][R2.64] ;  /* 0x00000012026d9981 */ /* 0x000ea8000c1e1100 */
[----:B------:R-:W3:Y:S04]  /*1460*/  @!P1 LDG.E.U8 R107, desc[UR18][R4.64] ;  /* 0x00000012046b9981 */ /* 0x000ee8000c1e1100 */
[----:B------:R-:W4:Y:S04]  /*1470*/  @!P1 LDG.E.U8 R108, desc[UR18][R6.64] ;  /* 0x00000012066c9981 */ /* 0x000f28000c1e1100 */
[----:B------:R-:W5:Y:S01]  /*1480*/  @!P1 LDG.E.U8 R106, desc[UR18][R8.64] ;  /* 0x00000012086a9981 */ /* 0x000f62000c1e1100 */
[----:B------:R-:W-:-:S02]  /*1490*/  LOP3.LUT P1, RZ, R13, 0x1, RZ, 0xc0, !PT ;  /* 0x000000010dff7812 */ /* 0x000fc4000782c0ff */
[----:B------:R-:W-:Y:S02]  /*14a0*/  IADD3.X R13, PT, PT, R5, UR13, RZ, P6, !PT ;  /* 0x0000000d050d7c10 */ /* 0x000fe4000b7fe4ff */
[----:B------:R-:W-:Y:S02]  /*14b0*/  IADD3 R14, P6, PT, R6, UR11, RZ ;  /* 0x0000000b060e7c10 */ /* 0x000fe4000ffde0ff */
[----:B------:R-:W-:Y:S02]  /*14c0*/  PRMT R103, RZ, 0x7610, R103 ;  /* 0x00007610ff677816 */ /* 0x000fe40000000067 */
[----:B------:R-:W-:Y:S02]  /*14d0*/  IADD3.X R15, PT, PT, R7, UR13, RZ, P6, !PT ;  /* 0x0000000d070f7c10 */ /* 0x000fe4000b7fe4ff */
[----:B------:R-:W-:Y:S01]  /*14e0*/  IADD3 R16, P6, PT, R8, UR11, RZ ;  /* 0x0000000b08107c10 */ /* 0x000fe2000ffde0ff */
[----:B------:R-:W-:Y:S01]  /*14f0*/  USHF.L.U32 UR11, UR4, 0x4, URZ ;  /* 0x00000004040b7899 */ /* 0x000fe200080006ff */
[----:B------:R-:W-:Y:S01]  /*1500*/  PRMT R104, RZ, 0x7610, R104 ;  /* 0x00007610ff687816 */ /* 0x000fe20000000068 */
[----:B------:R-:W2:Y:S01]  /*1510*/  @!P2 LDG.E.U8 R103, desc[UR18][R10.64] ;  /* 0x000000120a67a981 */ /* 0x000ea2000c1e1100 */
[----:B------:R-:W-:-:S02]  /*1520*/  PRMT R105, RZ, 0x7610, R105 ;  /* 0x00007610ff697816 */ /* 0x000fc40000000069 */
[----:B------:R-:W-:Y:S02]  /*1530*/  PRMT R102, RZ, 0x7610, R102 ;  /* 0x00007610ff667816 */ /* 0x000fe40000000066 */
[----:B------:R-:W-:Y:S01]  /*1540*/  IADD3.X R17, PT, PT, R9, UR13, RZ, P6, !PT ;  /* 0x0000000d09117c10 */ /* 0x000fe2000b7fe4ff */
[----:B------:R-:W-:Y:S01]  /*1550*/  USHF.R.S32.HI UR13, URZ, 0x1f, UR11 ;  /* 0x0000001fff0d7899 */ /* 0x000fe2000801140b */
[----:B------:R-:W2:Y:S04]  /*1560*/  @!P2 LDG.E.U8 R104, desc[UR18][R12.64] ;  /* 0x000000120c68a981 */ /* 0x000ea8000c1e1100 */
[----:B------:R-:W2:Y:S01]  /*1570*/  @!P2 LDG.E.U8 R105, desc[UR18][R14.64] ;  /* 0x000000120e69a981 */ /* 0x000ea2000c1e1100 */
[----:B------:R-:W-:Y:S02]  /*1580*/  IADD3 R235, P6, PT, R2, UR11, RZ ;  /* 0x0000000b02eb7c10 */ /* 0x000fe4000ffde0ff */
[----:B------:R-:W-:Y:S01]  /*1590*/  SHF.R.U32.HI R18, RZ, 0x7, R114 ;  /* 0x00000007ff127819 */ /* 0x000fe20000011672 */
[----:B------:R-:W2:Y:S01]  /*15a0*/  @!P2 LDG.E.U8 R102, desc[UR18][R16.64] ;  /* 0x000000121066a981 */ /* 0x000ea2000c1e1100 */
[----:B------:R-:W-:Y:S01]  /*15b0*/  IADD3 R239, P2, PT, R4, UR11, RZ ;  /* 0x0000000b04ef7c10 */ /* 0x000fe2000ff5e0ff */
[----:B------:R-:W-:Y:S01]  /*15c0*/  @P1 IMAD.MOV.U32 R232, RZ, RZ, R235 ;  /* 0x000000ffffe81224 */ /* 0x000fe200078e00eb */
[----:B------:R-:W-:-:S02]  /*15d0*/  IADD3.X R233, PT, PT, R3, UR13, RZ, P6, !PT ;  /* 0x0000000d03e97c10 */ /* 0x000fc4000b7fe4ff */
[----:B------:R-:W-:Y:S02]  /*15e0*/  IADD3.X R237, PT, PT, R5, UR13, RZ, P2, !PT ;  /* 0x0000000d05ed7c10 */ /* 0x000fe400097fe4ff */
[----:B------:R-:W-:Y:S01]  /*15f0*/  IADD3 R243, P2, PT, R6, UR11, RZ ;  /* 0x0000000b06f37c10 */ /* 0x000fe2000ff5e0ff */
[----:B------:R-:W-:Y:S01]  /*1600*/  @P1 IMAD.MOV.U32 R236, RZ, RZ, R239 ;  /* 0x000000ffffec1224 */ /* 0x000fe200078e00ef */
[----:B------:R-:W-:Y:S02]  /*1610*/  PRMT R101, RZ, 0x7610, R101 ;  /* 0x00007610ff657816 */ /* 0x000fe40000000065 */
[----:B------:R-:W-:Y:S02]  /*1620*/  IADD3.X R241, PT, PT, R7, UR13, RZ, P2, !PT ;  /* 0x0000000d07f17c10 */ /* 0x000fe400097fe4ff */
[----:B------:R-:W-:Y:S01]  /*1630*/  IADD3 R247, P2, PT, R8, UR11, RZ ;  /* 0x0000000b08f77c10 */ /* 0x000fe2000ff5e0ff */
[----:B------:R-:W-:Y:S01]  /*1640*/  UIMAD UR11, UR4, 0x18, URZ ;  /* 0x00000018040b78a4 */ /* 0x000fe2000f8e02ff */
[----:B------:R-:W-:Y:S01]  /*1650*/  PRMT R100, RZ, 0x7610, R100 ;  /* 0x00007610ff647816 */ /* 0x000fe20000000064 */
[----:B------:R-:W-:Y:S01]  /*1660*/  @P1 IMAD.MOV.U32 R240, RZ, RZ, R243 ;  /* 0x000000fffff01224 */ /* 0x000fe200078e00f3 */
[----:B------:R-:W-:Y:S01]  /*1670*/  PRMT R110, RZ, 0x7610, R110 ;  /* 0x00007610ff6e7816 */ /* 0x000fe2000000006e */
[----:B------:R-:W-:Y:S01]  /*1680*/  @P1 IMAD.MOV.U32 R244, RZ, RZ, R247 ;  /* 0x000000fffff41224 */ /* 0x000fe200078e00f7 */
[----:B------:R-:W-:Y:S01]  /*1690*/  PRMT R98, RZ, 0x7610, R98 ;  /* 0x00007610ff627816 */ /* 0x000fe20000000062 */
[----:B------:R-:W2:Y:S01]  /*16a0*/  @P1 LDG.E.U8 R101, desc[UR18][R232.64] ;  /* 0x00000012e8651981 */ /* 0x000ea2000c1e1100 */
[----:B------:R-:W-:-:S02]  /*16b0*/  LOP3.LUT P6, RZ, R18, 0x1, RZ, 0xc0, !PT ;  /* 0x0000000112ff7812 */ /* 0x000fc400078cc0ff */
[----:B------:R-:W-:Y:S01]  /*16c0*/  IADD3.X R245, PT, PT, R9, UR13, RZ, P2, !PT ;  /* 0x0000000d09f57c10 */ /* 0x000fe200097fe4ff */
[----:B------:R-:W-:Y:S01]  /*16d0*/  USHF.R.S32.HI UR13, URZ, 0x1f, UR11 ;  /* 0x0000001fff0d7899 */ /* 0x000fe2000801140b */
[----:B------:R-:W2:Y:S01]  /*16e0*/  @P1 LDG.E.U8 R100, desc[UR18][R236.64] ;  /* 0x00000012ec641981 */ /* 0x000ea2000c1e1100 */
[----:B------:R-:W-:Y:S01]  /*16f0*/  IADD3 R19, P2, PT, R2, UR11, RZ ;  /* 0x0000000b02137c10 */ /* 0x000fe2000ff5e0ff */
[----:B------:R-:W-:Y:S02]  /*1700*/  VIADD R18, R198, 0xfffffffd ;  /* 0xfffffffdc6127836 */ /* 0x000fe40000000000 */
[----:B------:R-:W2:Y:S04]  /*1710*/  @P1 LDG.E.U8 R110, desc[UR18][R240.64] ;  /* 0x00000012f06e1981 */ /* 0x000ea8000c1e1100 */
[----:B------:R-:W2:Y:S01]  /*1720*/  @P1 LDG.E.U8 R98, desc[UR18][R244.64] ;  /* 0x00000012f4621981 */ /* 0x000ea2000c1e1100 */
[----:B------:R-:W-:-:S02]  /*1730*/  IADD3 R20, P1, PT, R4, UR11, RZ ;  /* 0x0000000b04147c10 */ /* 0x000fc4000ff3e0ff */
[----:B------:R-:W-:Y:S02]  /*1740*/  IADD3.X R23, PT, PT, R3, UR13, RZ, P2, !PT ;  /* 0x0000000d03177c10 */ /* 0x000fe400097fe4ff */
[----:B------:R-:W-:Y:S01]  /*1750*/  IADD3.X R21, PT, PT, R5, UR13, RZ, P1, !PT ;  /* 0x0000000d05157c10 */ /* 0x000fe20008ffe4ff */
[----:B------:R1:W-:Y:S01]  /*1760*/  STL [R1+0xdc], R19 ;  /* 0x0000dc1301007387 */ /* 0x0003e20000100800 */
[----:B------:R-:W-:Y:S02]  /*1770*/  IADD3 R22, P1, PT, R6, UR11, RZ ;  /* 0x0000000b06167c10 */ /* 0x000fe4000ff3e0ff */
[----:B------:R-:W-:Y:S01]  /*1780*/  ISETP.GE.U32.AND P2, PT, R18, 0x7fffffde, PT ;  /* 0x7fffffde1200780c */ /* 0x000fe20003f46070 */
[----:B------:R-:W-:Y:S01]  /*1790*/  STL [R1+0xe4], R20 ;  /* 0x0000e41401007387 */ /* 0x000fe20000100800 */
[----:B------:R-:W-:Y:S01]  /*17a0*/  PRMT R99, RZ, 0x7610, R99 ;  /* 0x00007610ff637816 */ /* 0x000fe20000000063 */
[----:B------:R-:W-:Y:S02]  /*17b0*/  @P6 IMAD.MOV.U32 R18, RZ, RZ, R19 ;  /* 0x000000ffff126224 */ /* 0x000fe400078e0013 */
[----:B------:R0:W-:Y:S01]  /*17c0*/  STL [R1+0xd8], R23 ;  /* 0x0000d81701007387 */ /* 0x0001e20000100800 */
[----:B-1----:R-:W-:-:S05]  /*17d0*/  @P6 IMAD.MOV.U32 R19, RZ, RZ, R23 ;  /* 0x000000ffff136224 */ /* 0x002fca00078e0017 */
[----:B------:R1:W2:Y:S01]  /*17e0*/  @P6 LDG.E.U8 R99, desc[UR18][R18.64] ;  /* 0x0000001212636981 */ /* 0x0002a2000c1e1100 */
[----:B0-----:R-:W-:Y:S02]  /*17f0*/  IADD3.X R23, PT, PT, R7, UR13, RZ, P1, !PT ;  /* 0x0000000d07177c10 */ /* 0x001fe40008ffe4ff */
[----:B------:R-:W-:-:S04]  /*1800*/  IADD3 R24, P1, PT, R8, UR11, RZ ;  /* 0x0000000b08187c10 */ /* 0x000fc8000ff3e0ff */
[----:B-1----:R-:W-:Y:S02]  /*1810*/  IADD3.X R19, PT, PT, R9, UR13, RZ, P1, !PT ;  /* 0x0000000d09137c10 */ /* 0x002fe40008ffe4ff */
[----:B------:R-:W-:Y:S02]  /*1820*/  PRMT R113, RZ, 0x7610, R113 ;  /* 0x00007610ff717816 */ /* 0x000fe40000000071 */
[----:B------:R-:W-:Y:S01]  /*1830*/  PRMT R112, RZ, 0x7610, R112 ;  /* 0x00007610ff707816 */ /* 0x000fe20000000070 */
[----:B------:R-:W-:Y:S01]  /*1840*/  @P6 IMAD.MOV.U32 R25, RZ, RZ, R19 ;  /* 0x000000ffff196224 */ /* 0x000fe200078e0013 */
[----:B------:R-:W-:Y:S01]  /*1850*/  PRMT R111, RZ, 0x7610, R111 ;  /* 0x00007610ff6f7816 */ /* 0x000fe2000000006f */
[----:B------:R-:W-:Y:S01]  /*1860*/  STL [R1+0xe0], R21 ;  /* 0x0000e01501007387 */ /* 0x000fe20000100800 */
[----:B------:R-:W-:-:S03]  /*1870*/  USHF.R.S32.HI UR13, URZ, 0x1f, UR4 ;  /* 0x0000001fff0d7899 */ /* 0x000fc60008011404 */
[----:B------:R-:W-:Y:S01]  /*1880*/  STL [R1+0xec], R22 ;  /* 0x0000ec1601007387 */ /* 0x000fe20000100800 */
[----:B------:R-:W-:-:S03]  /*1890*/  IADD3 R18, P1, PT, R2, UR4, RZ ;  /* 0x0000000402127c10 */ /* 0x000fc6000ff3e0ff */
[----:B------:R-:W-:Y:S04]  /*18a0*/  STL [R1+0xe8], R23 ;  /* 0x0000e81701007387 */ /* 0x000fe80000100800 */
[----:B------:R-:W-:Y:S04]  /*18b0*/  STL [R1+0xf4], R24 ;  /* 0x0000f41801007387 */ /* 0x000fe80000100800 */
[----:B------:R0:W2:Y:S04]  /*18c0*/  @P6 LDG.E.U8 R113, desc[UR18][R20.64] ;  /* 0x0000001214716981 */ /* 0x0000a8000c1e1100 */
[----:B------:R1:W2:Y:S04]  /*18d0*/  @P6 LDG.E.U8 R112, desc[UR18][R22.64] ;  /* 0x0000001216706981 */ /* 0x0002a8000c1e1100 */
[----:B------:R1:W-:Y:S04]  /*18e0*/  STL [R1+0xf0], R19 ;  /* 0x0000f01301007387 */ /* 0x0003e80000100800 */
[----:B------:R1:W2:Y:S01]  /*18f0*/  @P6 LDG.E.U8 R111, desc[UR18][R24.64] ;  /* 0x00000012186f6981 */ /* 0x0002a2000c1e1100 */
[----:B------:R-:W-:Y:S01]  /*1900*/  VIADD R26, R198, 0xfffffff5 ;  /* 0xfffffff5c61a7836 */ /* 0x000fe20000000000 */
[----:B0-----:R-:W-:-:S02]  /*1910*/  IADD3.X R20, PT, PT, R3, UR13, RZ, P1, !PT ;  /* 0x0000000d03147c10 */ /* 0x001fc40008ffe4ff */
[----:B-1----:R-:W-:-:S04]  /*1920*/  IADD3 R19, P6, PT, R4, UR4, RZ ;  /* 0x0000000404137c10 */ /* 0x002fc8000ffde0ff */
[----:B------:R-:W-:Y:S02]  /*1930*/  IADD3.X R21, PT, PT, R5, UR13, RZ, P6, !PT ;  /* 0x0000000d05157c10 */ /* 0x000fe4000b7fe4ff */
[----:B------:R-:W-:Y:S01]  /*1940*/  IADD3 R22, P6, PT, R6, UR4, RZ ;  /* 0x0000000406167c10 */ /* 0x000fe2000ffde0ff */
[----:B------:R-:W-:Y:S01]  /*1950*/  @!P5 IMAD.MOV.U32 R27, RZ, RZ, R20 ;  /* 0x000000ffff1bd224 */ /* 0x000fe200078e0014 */
[----:B------:R-:W-:Y:S01]  /*1960*/  PRMT R115, RZ, 0x7610, R115 ;  /* 0x00007610ff737816 */ /* 0x000fe20000000073 */
[----:B------:R-:W-:Y:S01]  /*1970*/  UIMAD UR11, UR4, 0x9, URZ ;  /* 0x00000009040b78a4 */ /* 0x000fe2000f8e02ff */
[----:B------:R-:W-:Y:S01]  /*1980*/  ISETP.GE.U32.AND P1, PT, R26, 0x7fffffd6, PT ;  /* 0x7fffffd61a00780c */ /* 0x000fe20003f26070 */
[----:B------:R-:W-:Y:S01]  /*1990*/  @!P5 IMAD.MOV.U32 R26, RZ, RZ, R18 ;  /* 0x000000ffff1ad224 */ /* 0x000fe200078e0012 */
[----:B------:R-:W-:Y:S02]  /*19a0*/  IADD3.X R23, PT, PT, R7, UR13, RZ, P6, !PT ;  /* 0x0000000d07177c10 */ /* 0x000fe4000b7fe4ff */
[----:B------:R-:W-:Y:S01]  /*19b0*/  IADD3 R24, P6, PT, R8, UR4, RZ ;  /* 0x0000000408187c10 */ /* 0x000fe2000ffde0ff */
[----:B------:R-:W-:Y:S01]  /*19c0*/  @!P5 IMAD.MOV.U32 R28, RZ, RZ, R19 ;  /* 0x000000ffff1cd224 */ /* 0x000fe200078e0013 */
[----:B------:R-:W-:Y:S01]  /*19d0*/  PRMT R132, RZ, 0x7610, R132 ;  /* 0x00007610ff847816 */ /* 0x000fe20000000084 */
[----:B------:R-:W-:Y:S01]  /*19e0*/  @!P5 IMAD.MOV.U32 R29, RZ, RZ, R21 ;  /* 0x000000ffff1dd224 */ /* 0x000fe200078e0015 */
[----:B------:R-:W-:Y:S01]  /*19f0*/  USHF.R.S32.HI UR14, URZ, 0x1f, UR11 ;  /* 0x0000001fff0e7899 */ /* 0x000fe2000801140b */
[----:B------:R0:W2:Y:S01]  /*1a00*/  @!P5 LDG.E.U8 R115, desc[UR18][R26.64] ;  /* 0x000000121a73d981 */ /* 0x0000a2000c1e1100 */
[----:B------:R-:W-:-:S02]  /*1a10*/  IADD3.X R25, PT, PT, R9, UR13, RZ, P6, !PT ;  /* 0x0000000d09197c10 */ /* 0x000fc4000b7fe4ff */
[----:B------:R-:W-:Y:S01]  /*1a20*/  PRMT R131, RZ, 0x7610, R131 ;  /* 0x00007610ff837816 */ /* 0x000fe20000000083 */
[----:B------:R1:W2:Y:S01]  /*1a30*/  @!P5 LDG.E.U8 R132, desc[UR18][R28.64] ;  /* 0x000000121c84d981 */ /* 0x0002a2000c1e1100 */
[----:B------:R-:W-:-:S04]  /*1a40*/  PRMT R130, RZ, 0x7610, R130 ;  /* 0x00007610ff827816 */ /* 0x000fc80000000082 */
[----:B------:R-:W2:Y:S01]  /*1a50*/  @!P5 LDG.E.U8 R131, desc[UR18][R22.64] ;  /* 0x000000121683d981 */ /* 0x000ea2000c1e1100 */
[----:B0-----:R-:W-:-:S03]  /*1a60*/  IADD3 R26, P6, PT, R2, UR11, RZ ;  /* 0x0000000b021a7c10 */ /* 0x001fc6000ffde0ff */
[----:B------:R-:W2:Y:S01]  /*1a70*/  @!P5 LDG.E.U8 R130, desc[UR18][R24.64] ;  /* 0x000000121882d981 */ /* 0x000ea2000c1e1100 */
[----:B-1----:R-:W-:Y:S02]  /*1a80*/  SHF.R.U32.HI R29, RZ, 0xe, R114 ;  /* 0x0000000eff1d7819 */ /* 0x002fe40000011672 */
[----:B------:R-:W-:Y:S02]  /*1a90*/  IADD3.X R27, PT, PT, R3, UR14, RZ, P6, !PT ;  /* 0x0000000e031b7c10 */ /* 0x000fe4000b7fe4ff */
[----:B------:R-:W-:Y:S02]  /*1aa0*/  IADD3 R28, P6, PT, R4, UR11, RZ ;  /* 0x0000000b041c7c10 */ /* 0x000fe4000ffde0ff */
[----:B------:R-:W-:Y:S02]  /*1ab0*/  LOP3.LUT P5, RZ, R29, 0x1, RZ, 0xc0, !PT ;  /* 0x000000011dff7812 */ /* 0x000fe400078ac0ff */
[----:B------:R-:W-:Y:S02]  /*1ac0*/  IADD3.X R29, PT, PT, R5, UR14, RZ, P6, !PT ;  /* 0x0000000e051d7c10 */ /* 0x000fe4000b7fe4ff */
[----:B------:R-:W-:-:S04]  /*1ad0*/  IADD3 R30, P6, PT, R6, UR11, RZ ;  /* 0x0000000b061e7c10 */ /* 0x000fc8000ffde0ff */
[----:B------:R-:W-:Y:S02]  /*1ae0*/  IADD3.X R31, PT, PT, R7, UR14, RZ, P6, !PT ;  /* 0x0000000e071f7c10 */ /* 0x000fe4000b7fe4ff */
[----:B------:R-:W-:Y:S01]  /*1af0*/  IADD3 R32, P6, PT, R8, UR11, RZ ;  /* 0x0000000b08207c10 */ /* 0x000fe2000ffde0ff */
[----:B------:R-:W-:Y:S01]  /*1b00*/  UIMAD UR11, UR4, 0x11, URZ ;  /* 0x00000011040b78a4 */ /* 0x000fe2000f8e02ff */
[----:B------:R-:W-:Y:S02]  /*1b10*/  PRMT R136, RZ, 0x7610, R136 ;  /* 0x00007610ff887816 */ /* 0x000fe40000000088 */
[----:B------:R-:W-:Y:S02]  /*1b20*/  PRMT R135, RZ, 0x7610, R135 ;  /* 0x00007610ff877816 */ /* 0x000fe40000000087 */
[----:B------:R-:W-:Y:S02]  /*1b30*/  PRMT R133, RZ, 0x7610, R133 ;  /* 0x00007610ff857816 */ /* 0x000fe40000000085 */
[----:B------:R-:W-:Y:S01]  /*1b40*/  PRMT R140, RZ, 0x7610, R140 ;  /* 0x00007610ff8c7816 */ /* 0x000fe2000000008c */
[----:B------:R-:W2:Y:S01]  /*1b50*/  @!P4 LDG.E.U8 R136, desc[UR18][R26.64] ;  /* 0x000000121a88c981 */ /* 0x000ea2000c1e1100 */
[----:B------:R-:W-:Y:S01]  /*1b60*/  IADD3.X R33, PT, PT, R9, UR14, RZ, P6, !PT ;  /* 0x0000000e09217c10 */ /* 0x000fe2000b7fe4ff */
[----:B------:R-:W-:-:S02]  /*1b70*/  USHF.R.S32.HI UR14, URZ, 0x1f, UR11 ;  /* 0x0000001fff0e7899 */ /* 0x000fc4000801140b */
[----:B------:R-:W2:Y:S01]  /*1b80*/  @!P4 LDG.E.U8 R135, desc[UR18][R28.64] ;  /* 0x000000121c87c981 */ /* 0x000ea2000c1e1100 */
[----:B------:R-:W-:-:S03]  /*1b90*/  IADD3 R251, P6, PT, R2, UR11, RZ ;  /* 0x0000000b02fb7c10 */ /* 0x000fc6000ffde0ff */
[----:B------:R-:W2:Y:S04]  /*1ba0*/  @!P4 LDG.E.U8 R133, desc[UR18][R30.64] ;  /* 0x000000121e85c981 */ /* 0x000ea8000c1e1100 */
[----:B------:R-:W2:Y:S01]  /*1bb0*/  @!P4 LDG.E.U8 R140, desc[UR18][R32.64] ;  /* 0x00000012208cc981 */ /* 0x000ea2000c1e1100 */
[----:B------:R-:W-:Y:S02]  /*1bc0*/  IADD3 R35, P4, PT, R4, UR11, RZ ;  /* 0x0000000b04237c10 */ /* 0x000fe4000ff9e0ff */
[----:B------:R-:W-:Y:S02]  /*1bd0*/  SHF.R.U32.HI R34, RZ, 0x6, R114 ;  /* 0x00000006ff227819 */ /* 0x000fe40000011672 */
[----:B------:R-:W-:Y:S02]  /*1be0*/  IADD3.X R36, PT, PT, R5, UR14, RZ, P4, !PT ;  /* 0x0000000e05247c10 */ /* 0x000fe4000a7fe4ff */
[----:B------:R-:W-:-:S02]  /*1bf0*/  IADD3.X R249, PT, PT, R3, UR14, RZ, P6, !PT ;  /* 0x0000000e03f97c10 */ /* 0x000fc4000b7fe4ff */
[----:B------:R-:W-:Y:S01]  /*1c00*/  IADD3 R38, P4, PT, R6, UR11, RZ ;  /* 0x0000000b06267c10 */ /* 0x000fe2000ff9e0ff */
[----:B------:R0:W-:Y:S01]  /*1c10*/  STL [R1+0x4], R35 ;  /* 0x0000042301007387 */ /* 0x0001e20000100800 */
[----:B------:R-:W-:Y:S01]  /*1c20*/  LOP3.LUT P6, RZ, R34, 0x1, RZ, 0xc0, !PT ;  /* 0x0000000122ff7812 */ /* 0x000fe200078cc0ff */
[----:B------:R-:W-:Y:S01]  /*1c30*/  @P5 IMAD.MOV.U32 R34, RZ, RZ, R35 ;  /* 0x000000ffff225224 */ /* 0x000fe200078e0023 */
[----:B------:R-:W-:Y:S01]  /*1c40*/  PRMT R137, RZ, 0x7610, R137 ;  /* 0x00007610ff897816 */ /* 0x000fe20000000089 */
[----:B------:R1:W-:Y:S01]  /*1c50*/  STL [R1], R36 ;  /* 0x0000002401007387 */ /* 0x0003e20000100800 */
[----:B------:R-:W-:Y:S01]  /*1c60*/  IADD3.X R39, PT, PT, R7, UR14, RZ, P4, !PT ;  /* 0x0000000e07277c10 */ /* 0x000fe2000a7fe4ff */
[----:B0-----:R-:W-:Y:S01]  /*1c70*/  @P5 IMAD.MOV.U32 R35, RZ, RZ, R36 ;  /* 0x000000ffff235224 */ /* 0x001fe200078e0024 */
[----:B------:R-:W-:Y:S02]  /*1c80*/  PRMT R145, RZ, 0x7610, R145 ;  /* 0x00007610ff917816 */ /* 0x000fe40000000091 */
[----:B-1----:R-:W-:-:S02]  /*1c90*/  IADD3 R36, P4, PT, R8, UR11, RZ ;  /* 0x0000000b08247c10 */ /* 0x002fc4000ff9e0ff */
[----:B------:R0:W2:Y:S01]  /*1ca0*/  @P5 LDG.E.U8 R137, desc[UR18][R34.64] ;  /* 0x0000001222895981 */ /* 0x0000a2000c1e1100 */
[----:B------:R-:W-:Y:S01]  /*1cb0*/  UIMAD UR13, UR4, 0x19, URZ ;  /* 0x00000019040d78a4 */ /* 0x000fe2000f8e02ff */
[----:B------:R-:W-:Y:S02]  /*1cc0*/  IADD3.X R37, PT, PT, R9, UR14, RZ, P4, !PT ;  /* 0x0000000e09257c10 */ /* 0x000fe4000a7fe4ff */
[----:B------:R1:W-:Y:S01]  /*1cd0*/  STL [R1+0xc], R38 ;  /* 0x00000c2601007387 */ /* 0x0003e20000100800 */
[----:B------:R-:W-:Y:S01]  /*1ce0*/  USHF.R.S32.HI UR14, URZ, 0x1f, UR13 ;  /* 0x0000001fff0e7899 */ /* 0x000fe2000801140d */
[----:B0-----:R-:W-:Y:S02]  /*1cf0*/  @P5 IMAD.MOV.U32 R34, RZ, RZ, R38 ;  /* 0x000000ffff225224 */ /* 0x001fe400078e0026 */
[----:B------:R-:W-:Y:S01]  /*1d00*/  @P5 IMAD.MOV.U32 R35, RZ, RZ, R39 ;  /* 0x000000ffff235224 */ /* 0x000fe200078e0027 */
[----:B------:R-:W-:Y:S01]  /*1d10*/  PRMT R139, RZ, 0x7610, R139 ;  /* 0x00007610ff8b7816 */ /* 0x000fe2000000008b */
[----:B------:R-:W-:Y:S01]  /*1d20*/  @P5 IMAD.MOV.U32 R248, RZ, RZ, R251 ;  /* 0x000000fffff85224 */ /* 0x000fe200078e00fb */
[----:B------:R-:W-:-:S02]  /*1d30*/  PRMT R144, RZ, 0x7610, R144 ;  /* 0x00007610ff907816 */ /* 0x000fc40000000090 */
[----:B------:R0:W2:Y:S01]  /*1d40*/  @P5 LDG.E.U8 R145, desc[UR18][R34.64] ;  /* 0x0000001222915981 */ /* 0x0000a2000c1e1100 */
[----:B-1----:R-:W-:-:S03]  /*1d50*/  IADD3 R38, P4, PT, R2, UR13, RZ ;  /* 0x0000000d02267c10 */ /* 0x002fc6000ff9e0ff */
[----:B------:R-:W-:Y:S01]  /*1d60*/  STL [R1+0x8], R39 ;  /* 0x0000082701007387 */ /* 0x000fe20000100800 */
[----:B------:R-:W-:-:S03]  /*1d70*/  IADD3.X R40, PT, PT, R3, UR14, RZ, P4, !PT ;  /* 0x0000000e03287c10 */ /* 0x000fc6000a7fe4ff */
[----:B------:R-:W2:Y:S01]  /*1d80*/  @P5 LDG.E.U8 R139, desc[UR18][R248.64] ;  /* 0x00000012f88b5981 */ /* 0x000ea2000c1e1100 */
[----:B0-----:R-:W-:Y:S02]  /*1d90*/  @P5 IMAD.MOV.U32 R34, RZ, RZ, R36 ;  /* 0x000000ffff225224 */ /* 0x001fe400078e0024 */
[----:B------:R-:W-:Y:S01]  /*1da0*/  @P5 IMAD.MOV.U32 R35, RZ, RZ, R37 ;  /* 0x000000ffff235224 */ /* 0x000fe200078e0025 */
[----:B------:R-:W-:Y:S01]  /*1db0*/  STL [R1+0x14], R36 ;  /* 0x0000142401007387 */ /* 0x000fe20000100800 */
[----:B------:R-:W-:-:S03]  /*1dc0*/  PRMT R141, RZ, 0x7610, R141 ;  /* 0x00007610ff8d7816 */ /* 0x000fc6000000008d */
[----:B------:R0:W-:Y:S04]  /*1dd0*/  STL [R1+0x10], R37 ;  /* 0x0000102501007387 */ /* 0x0001e80000100800 */
[----:B------:R1:W2:Y:S01]  /*1de0*/  @P5 LDG.E.U8 R144, desc[UR18][R34.64] ;  /* 0x0000001222905981 */ /* 0x0002a2000c1e1100 */
[----:B0-----:R-:W-:-:S03]  /*1df0*/  IADD3 R37, P5, PT, R4, UR13, RZ ;  /* 0x0000000d04257c10 */ /* 0x001fc6000ffbe0ff */
[----:B------:R0:W-:Y:S01]  /*1e00*/  STL [R1+0xfc], R38 ;  /* 0x0000fc2601007387 */ /* 0x0001e20000100800 */
[----:B-1----:R-:W-:Y:S01]  /*1e10*/  @P6 IMAD.MOV.U32 R34, RZ, RZ, R38 ;  /* 0x000000ffff226224 */ /* 0x002fe200078e0026 */
[----:B------:R-:W-:Y:S01]  /*1e20*/  IADD3.X R39, PT, PT, R5, UR14, RZ, P5, !PT ;  /* 0x0000000e05277c10 */ /* 0x000fe2000affe4ff */
[----:B------:R-:W-:Y:S01]  /*1e30*/  @P6 IMAD.MOV.U32 R35, RZ, RZ, R40 ;  /* 0x000000ffff236224 */ /* 0x000fe200078e0028 */
[----:B0-----:R-:W-:-:S04]  /*1e40*/  IADD3 R38, P5, PT, R6, UR13, RZ ;  /* 0x0000000d06267c10 */ /* 0x001fc8000ffbe0ff */
[----:B------:R0:W2:Y:S01]  /*1e50*/  @P6 LDG.E.U8 R141, desc[UR18][R34.64] ;  /* 0x00000012228d6981 */ /* 0x0000a2000c1e1100 */
[----:B------:R-:W-:-:S03]  /*1e60*/  VIADD R36, R198, 0xfffffffc ;  /* 0xfffffffcc6247836 */ /* 0x000fc60000000000 */
[----:B------:R1:W-:Y:S01]  /*1e70*/  STL [R1+0x104], R37 ;  /* 0x0001042501007387 */ /* 0x0003e20000100800 */
[----:B0-----:R-:W-:Y:S02]  /*1e80*/  IADD3.X R34, PT, PT, R7, UR14, RZ, P5, !PT ;  /* 0x0000000e07227c10 */ /* 0x001fe4000affe4ff */
[----:B------:R-:W-:Y:S01]  /*1e90*/  IADD3 R35, P5, PT, R8, UR13, RZ ;  /* 0x0000000d08237c10 */ /* 0x000fe2000ffbe0ff */
[----:B------:R0:W-:Y:S01]  /*1ea0*/  STL [R1+0xf8], R40 ;  /* 0x0000f82801007387 */ /* 0x0001e20000100800 */
[----:B------:R-:W-:Y:S01]  /*1eb0*/  ISETP.GE.U32.AND P4, PT, R36, 0x7fffffdd, PT ;  /* 0x7fffffdd2400780c */ /* 0x000fe20003f86070 */
[----:B------:R-:W-:Y:S02]  /*1ec0*/  @P6 IMAD.MOV.U32 R36, RZ, RZ, R37 ;  /* 0x000000ffff246224 */ /* 0x000fe400078e0025 */
[----:B------:R3:W-:Y:S01]  /*1ed0*/  STL [R1+0x100], R39 ;  /* 0x0001002701007387 */ /* 0x0007e20000100800 */
[----:B------:R-:W-:Y:S01]  /*1ee0*/  PRMT R149, RZ, 0x7610, R149 ;  /* 0x00007610ff957816 */ /* 0x000fe20000000095 */
[----:B-1----:R-:W-:-:S02]  /*1ef0*/  @P6 IMAD.MOV.U32 R37, RZ, RZ, R39 ;  /* 0x000000ffff256224 */ /* 0x002fc400078e0027 */
[----:B------:R-:W-:Y:S01]  /*1f00*/  STL [R1+0x10c], R38 ;  /* 0x00010c2601007387 */ /* 0x000fe20000100800 */
[----:B0-----:R-:W-:Y:S01]  /*1f10*/  IADD3.X R40, PT, PT, R9, UR14, RZ, P5, !PT ;  /* 0x0000000e09287c10 */ /* 0x001fe2000affe4ff */
[----:B------:R-:W-:Y:S02]  /*1f20*/  USHF.L.U32 UR11, UR4, 0x1, URZ ;  /* 0x00000001040b7899 */ /* 0x000fe400080006ff */
[----:B------:R0:W-:Y:S01]  /*1f30*/  STL [R1+0x108], R34 ;  /* 0x0001082201007387 */ /* 0x0001e20000100800 */
[----:B------:R-:W-:Y:S01]  /*1f40*/  PRMT R148, RZ, 0x7610, R148 ;  /* 0x00007610ff947816 */ /* 0x000fe20000000094 */
[----:B---3--:R-:W-:Y:S01]  /*1f50*/  @P6 IMAD.MOV.U32 R39, RZ, RZ, R34 ;  /* 0x000000ffff276224 */ /* 0x008fe200078e0022 */
[----:B------:R-:W-:Y:S01]  /*1f60*/  PRMT R146, RZ, 0x7610, R146 ;  /* 0x00007610ff927816 */ /* 0x000fe20000000092 */
[----:B------:R-:W-:Y:S01]  /*1f70*/  STL [R1+0x114], R35 ;  /* 0x0001142301007387 */ /* 0x000fe20000100800 */
[----:B------:R-:W-:-:S03]  /*1f80*/  @P6 IMAD.MOV.U32 R41, RZ, RZ, R40 ;  /* 0x000000ffff296224 */ /* 0x000fc600078e0028 */
[----:B------:R1:W-:Y:S01]  /*1f90*/  STL [R1+0x110], R40 ;  /* 0x0001102801007387 */ /* 0x0003e20000100800 */
[----:B------:R-:W-:Y:S02]  /*1fa0*/  USHF.R.S32.HI UR13, URZ, 0x1f, UR11 ;  /* 0x0000001fff0d7899 */ /* 0x000fe4000801140b */
[----:B0-----:R-:W-:Y:S01]  /*1fb0*/  IADD3 R34, P5, PT, R2, UR11, RZ ;  /* 0x0000000b02227c10 */ /* 0x001fe2000ffbe0ff */
[----:B------:R0:W3:Y:S04]  /*1fc0*/  @P6 LDG.E.U8 R149, desc[UR18][R36.64] ;  /* 0x0000001224956981 */ /* 0x0000e8000c1e1100 */
[----:B------:R4:W2:Y:S01]  /*1fd0*/  @P6 LDG.E.U8 R148, desc[UR18][R38.64] ;  /* 0x0000001226946981 */ /* 0x0008a2000c1e1100 */
[----:B-1----:R-:W-:Y:S02]  /*1fe0*/  @P6 IMAD.MOV.U32 R40, RZ, RZ, R35 ;  /* 0x000000ffff286224 */ /* 0x002fe400078e0023 */
[----:B0-----:R-:W-:-:S03]  /*1ff0*/  VIADD R37, R198, 0xfffffff4 ;  /* 0xfffffff4c6257836 */ /* 0x001fc60000000000 */
[----:B------:R0:W2:Y:S01]  /*2000*/  @P6 LDG.E.U8 R146, desc[UR18][R40.64] ;  /* 0x0000001228926981 */ /* 0x0000a2000c1e1100 */
[----:B------:R-:W-:Y:S02]  /*2010*/  IADD3 R36, P6, PT, R4, UR11, RZ ;  /* 0x0000000b04247c10 */ /* 0x000fe4000ffde0ff */
[----:B------:R-:W-:Y:S02]  /*2020*/  IADD3.X R35, PT, PT, R3, UR13, RZ, P5, !PT ;  /* 0x0000000d03237c10 */ /* 0x000fe4000affe4ff */
[----:B------:R-:W-:Y:S02]  /*2030*/  ISETP.GE.U32.AND P5, PT, R37, 0x7fffffd5, PT ;  /* 0x7fffffd52500780c */ /* 0x000fe40003fa6070 */
[----:B------:R-:W-:Y:S02]  /*2040*/  IADD3.X R37, PT, PT, R5, UR13, RZ, P6, !PT ;  /* 0x0000000d05257c10 */ /* 0x000fe4000b7fe4ff */
[----:B----4-:R-:W-:-:S04]  /*2050*/  IADD3 R38, P6, PT, R6, UR11, RZ ;  /* 0x0000000b06267c10 */ /* 0x010fc8000ffde0ff */
[----:B------:R-:W-:Y:S02]  /*2060*/  IADD3.X R39, PT, PT, R7, UR13, RZ, P6, !PT ;  /* 0x0000000d07277c10 */ /* 0x000fe4000b7fe4ff */
[----:B0-----:R-:W-:Y:S01]  /*2070*/  IADD3 R40, P6, PT, R8, UR11, RZ ;  /* 0x0000000b08287c10 */ /* 0x001fe2000ffde0ff */
[----:B------:R-:W-:Y:S01]  /*2080*/  UIMAD UR11, UR4, 0xa, URZ ;  /* 0x0000000a040b78a4 */ /* 0x000fe2000f8e02ff */
[----:B------:R-:W-:Y:S02]  /*2090*/  PRMT R162, RZ, 0x7610, R162 ;  /* 0x00007610ffa27816 */ /* 0x000fe400000000a2 */
[----:B------:R-:W-:Y:S01]  /*20a0*/  IADD3.X R41, PT, PT, R9, UR13, RZ, P6, !PT ;  /* 0x0000000d09297c10 */ /* 0x000fe2000b7fe4ff */
[----:B------:R-:W-:Y:S01]  /*20b0*/  USHF.R.S32.HI UR13, URZ, 0x1f, UR11 ;  /* 0x0000001fff0d7899 */ /* 0x000fe2000801140b */
[----:B------:R-:W-:Y:S02]  /*20c0*/  PRMT R166, RZ, 0x7610, R166 ;  /* 0x00007610ffa67816 */ /* 0x000fe400000000a6 */
[----:B------:R-:W-:Y:S01]  /*20d0*/  PRMT R164, RZ, 0x7610, R164 ;  /* 0x00007610ffa47816 */ /* 0x000fe200000000a4 */
[----:B------:R-:W4:Y:S01]  /*20e0*/  @!P2 LDG.E.U8 R162, desc[UR18][R34.64] ;  /* 0x0000001222a2a981 */ /* 0x000f22000c1e1100 */
[----:B------:R-:W-:-:S02]  /*20f0*/  PRMT R163, RZ, 0x7610, R163 ;  /* 0x00007610ffa37816 */ /* 0x000fc400000000a3 */
[----:B------:R-:W-:Y:S01]  /*2100*/  IADD3 R42, P6, PT, R2, UR11, RZ ;  /* 0x0000000b022a7c10 */ /* 0x000fe2000ffde0ff */
[----:B------:R-:W2:Y:S01]  /*2110*/  @!P2 LDG.E.U8 R166, desc[UR18][R36.64] ;  /* 0x0000001224a6a981 */ /* 0x000ea2000c1e1100 */
[----:B------:R-:W-:Y:S02]  /*2120*/  SHF.R.U32.HI R45, RZ, 0xd, R114 ;  /* 0x0000000dff2d7819 */ /* 0x000fe40000011672 */
[----:B------:R-:W-:Y:S01]  /*2130*/  IADD3.X R44, PT, PT, R3, UR13, RZ, P6, !PT ;  /* 0x0000000d032c7c10 */ /* 0x000fe2000b7fe4ff */
[----:B------:R-:W2:Y:S01]  /*2140*/  @!P2 LDG.E.U8 R164, desc[UR18][R38.64] ;  /* 0x0000001226a4a981 */ /* 0x000ea2000c1e1100 */
[----:B------:R-:W-:-:S03]  /*2150*/  PRMT R185, RZ, 0x7610, R185 ;  /* 0x00007610ffb97816 */ /* 0x000fc600000000b9 */
[----:B------:R-:W2:Y:S01]  /*2160*/  @!P2 LDG.E.U8 R163, desc[UR18][R40.64] ;  /* 0x0000001228a3a981 */ /* 0x000ea2000c1e1100 */
[----:B------:R-:W-:Y:S01]  /*2170*/  IADD3 R43, P2, PT, R4, UR11, RZ ;  /* 0x0000000b042b7c10 */ /* 0x000fe2000ff5e0ff */
[----:B------:R-:W-:Y:S01]  /*2180*/  @!P1 IMAD.MOV.U32 R48, RZ, RZ, R42 ;  /* 0x000000ffff309224 */ /* 0x000fe200078e002a */
[----:B------:R-:W-:Y:S01]  /*2190*/  LOP3.LUT P6, RZ, R45, 0x1, RZ, 0xc0, !PT ;  /* 0x000000012dff7812 */ /* 0x000fe200078cc0ff */
[----:B------:R-:W-:Y:S01]  /*21a0*/  @!P1 IMAD.MOV.U32 R49, RZ, RZ, R44 ;  /* 0x000000ffff319224 */ /* 0x000fe200078e002c */
[----:B------:R-:W-:Y:S02]  /*21b0*/  IADD3.X R45, PT, PT, R5, UR13, RZ, P2, !PT ;  /* 0x0000000d052d7c10 */ /* 0x000fe400097fe4ff */
[----:B------:R-:W-:Y:S02]  /*21c0*/  PRMT R184, RZ, 0x7610, R184 ;  /* 0x00007610ffb87816 */ /* 0x000fe400000000b8 */
[----:B------:R0:W2:Y:S01]  /*21d0*/  @!P1 LDG.E.U8 R185, desc[UR18][R48.64] ;  /* 0x0000001230b99981 */ /* 0x0000a2000c1e1100 */
[----:B------:R-:W-:-:S04]  /*21e0*/  IADD3 R46, P2, PT, R6, UR11, RZ ;  /* 0x0000000b062e7c10 */ /* 0x000fc8000ff5e0ff */
[----:B------:R-:W-:Y:S01]  /*21f0*/  IADD3.X R47, PT, PT, R7, UR13, RZ, P2, !PT ;  /* 0x0000000d072f7c10 */ /* 0x000fe200097fe4ff */
[----:B0-----:R-:W-:Y:S02]  /*2200*/  @!P1 IMAD.MOV.U32 R48, RZ, RZ, R43 ;  /* 0x000000ffff309224 */ /* 0x001fe400078e002b */
[----:B------:R-:W-:-:S05]  /*2210*/  @!P1 IMAD.MOV.U32 R49, RZ, RZ, R45 ;  /* 0x000000ffff319224 */ /* 0x000fca00078e002d */
[----:B------:R0:W2:Y:S01]  /*2220*/  @!P1 LDG.E.U8 R184, desc[UR18][R48.64] ;  /* 0x0000001230b89981 */ /* 0x0000a2000c1e1100 */
[----:B------:R-:W-:Y:S02]  /*2230*/  PRMT R183, RZ, 0x7610, R183 ;  /* 0x00007610ffb77816 */ /* 0x000fe400000000b7 */
[----:B------:R-:W-:Y:S02]  /*2240*/  PRMT R196, RZ, 0x7610, R196 ;  /* 0x00007610ffc47816 */ /* 0x000fe400000000c4 */
[----:B------:R-:W-:Y:S02]  /*2250*/  SHF.R.U32.HI R50, RZ, 0x5, R114 ;  /* 0x00000005ff327819 */ /* 0x000fe40000011672 */
[----:B------:R-:W2:Y:S01]  /*2260*/  @!P1 LDG.E.U8 R183, desc[UR18][R46.64] ;  /* 0x000000122eb79981 */ /* 0x000ea2000c1e1100 */
[----:B0-----:R-:W-:Y:S01]  /*2270*/  IADD3 R48, P2, PT, R8, UR11, RZ ;  /* 0x0000000b08307c10 */ /* 0x001fe2000ff5e0ff */
[----:B------:R-:W-:-:S03]  /*2280*/  UIMAD UR11, UR4, 0x12, URZ ;  /* 0x00000012040b78a4 */ /* 0x000fc6000f8e02ff */
[----:B------:R-:W-:Y:S01]  /*2290*/  IADD3.X R49, PT, PT, R9, UR13, RZ, P2, !PT ;  /* 0x0000000d09317c10 */ /* 0x000fe200097fe4ff */
[----:B------:R-:W-:Y:S02]  /*22a0*/  USHF.R.S32.HI UR14, URZ, 0x1f, UR11 ;  /* 0x0000001fff0e7899 */ /* 0x000fe4000801140b */
[----:B------:R-:W-:Y:S02]  /*22b0*/  IADD3 R51, P2, PT, R2, UR11, RZ ;  /* 0x0000000b02337c10 */ /* 0x000fe4000ff5e0ff */
[----:B------:R-:W2:Y:S01]  /*22c0*/  @!P1 LDG.E.U8 R196, desc[UR18][R48.64] ;  /* 0x0000001230c49981 */ /* 0x000ea2000c1e1100 */
[----:B------:R-:W-:Y:S02]  /*22d0*/  IADD3 R53, P1, PT, R4, UR11, RZ ;  /* 0x0000000b04357c10 */ /* 0x000fe4000ff3e0ff */
[----:B------:R-:W-:Y:S01]  /*22e0*/  IADD3.X R52, PT, PT, R3, UR14, RZ, P2, !PT ;  /* 0x0000000e03347c10 */ /* 0x000fe200097fe4ff */
[----:B------:R0:W-:Y:S01]  /*22f0*/  STL [R1+0x1c], R51 ;  /* 0x00001c3301007387 */ /* 0x0001e20000100800 */
[----:B------:R-:W-:Y:S01]  /*2300*/  LOP3.LUT P2, RZ, R50, 0x1, RZ, 0xc0, !PT ;  /* 0x0000000132ff7812 */ /* 0x000fe2000784c0ff */
[----:B------:R-:W-:Y:S01]  /*2310*/  @P6 IMAD.MOV.U32 R50, RZ, RZ, R51 ;  /* 0x000000ffff326224 */ /* 0x000fe200078e0033 */
[----:B------:R-:W-:Y:S01]  /*2320*/  PRMT R190, RZ, 0x7610, R190 ;  /* 0x00007610ffbe7816 */ /* 0x000fe200000000be */
[----:B------:R-:W-:Y:S01]  /*2330*/  STL [R1+0x24], R53 ;  /* 0x0000243501007387 */ /* 0x000fe20000100800 */
[----:B------:R-:W-:-:S03]  /*2340*/  IADD3.X R54, PT, PT, R5, UR14, RZ, P1, !PT ;  /* 0x0000000e05367c10 */ /* 0x000fc60008ffe4ff */
[----:B------:R1:W-:Y:S01]  /*2350*/  STL [R1+0x18], R52 ;  /* 0x0000183401007387 */ /* 0x0003e20000100800 */
[----:B0-----:R-:W-:Y:S01]  /*2360*/  @P6 IMAD.MOV.U32 R51, RZ, RZ, R52 ;  /* 0x000000ffff336224 */ /* 0x001fe200078e0034 */
[----:B------:R-:W-:Y:S02]  /*2370*/  PRMT R189, RZ, 0x7610, R189 ;  /* 0x00007610ffbd7816 */ /* 0x000fe400000000bd */
[----:B------:R0:W-:Y:S04]  /*2380*/  STL [R1+0x20], R54 ;  /* 0x0000203601007387 */ /* 0x0001e80000100800 */
[----:B------:R0:W2:Y:S01]  /*2390*/  @P6 LDG.E.U8 R190, desc[UR18][R50.64] ;  /* 0x0000001232be6981 */ /* 0x0000a2000c1e1100 */
[----:B-1----:R-:W-:Y:S01]  /*23a0*/  IADD3 R52, P1, PT, R6, UR11, RZ ;  /* 0x0000000b06347c10 */ /* 0x002fe2000ff3e0ff */
[----:B------:R-:W-:Y:S01]  /*23b0*/  UIMAD UR13, UR4, 0x1a, URZ ;  /* 0x0000001a040d78a4 */ /* 0x000fe2000f8e02ff */
[----:B------:R-:W-:Y:S01]  /*23c0*/  PRMT R192, RZ, 0x7610, R192 ;  /* 0x00007610ffc07816 */ /* 0x000fe200000000c0 */
[----:B0-----:R-:W-:-:S02]  /*23d0*/  @P6 IMAD.MOV.U32 R50, RZ, RZ, R53 ;  /* 0x000000ffff326224 */ /* 0x001fc400078e0035 */
[----:B------:R-:W-:Y:S01]  /*23e0*/  @P6 IMAD.MOV.U32 R51, RZ, RZ, R54 ;  /* 0x000000ffff336224 */ /* 0x000fe200078e0036 */
[----:B------:R-:W-:Y:S02]  /*23f0*/  IADD3.X R54, PT, PT, R7, UR14, RZ, P1, !PT ;  /* 0x0000000e07367c10 */ /* 0x000fe40008ffe4ff */
[----:B------:R-:W-:Y:S02]  /*2400*/  IADD3 R53, P1, PT, R8, UR11, RZ ;  /* 0x0000000b08357c10 */ /* 0x000fe4000ff3e0ff */
[----:B------:R0:W2:Y:S02]  /*2410*/  @P6 LDG.E.U8 R189, desc[UR18][R50.64] ;  /* 0x0000001232bd6981 */ /* 0x0000a4000c1e1100 */
[----:B------:R-:W-:Y:S01]  /*2420*/  IADD3.X R55, PT, PT, R9, UR14, RZ, P1, !PT ;  /* 0x0000000e09377c10 */ /* 0x000fe20008ffe4ff */
[----:B------:R-:W-:Y:S01]  /*2430*/  USHF.R.S32.HI UR15, URZ, 0x1f, UR13 ;  /* 0x0000001fff0f7899 */ /* 0x000fe2000801140d */
[----:B------:R-:W-:Y:S01]  /*2440*/  STL [R1+0x2c], R52 ;  /* 0x00002c3401007387 */ /* 0x000fe20000100800 */
[----:B------:R-:W-:Y:S01]  /*2450*/  PRMT R191, RZ, 0x7610, R191 ;  /* 0x00007610ffbf7816 */ /* 0x000fe200000000bf */
[----:B0-----:R-:W-:-:S02]  /*2460*/  @P6 IMAD.MOV.U32 R50, RZ, RZ, R52 ;  /* 0x000000ffff326224 */ /* 0x001fc400078e0034 */
[----:B------:R-:W-:Y:S01]  /*2470*/  @P6 IMAD.MOV.U32 R51, RZ, RZ, R54 ;  /* 0x000000ffff336224 */ /* 0x000fe200078e0036 */
[----:B------:R0:W-:Y:S04]  /*2480*/  STL [R1+0x28], R54 ;  /* 0x0000283601007387 */ /* 0x0001e80000100800 */
[----:B------:R1:W2:Y:S01]  /*2490*/  @P6 LDG.E.U8 R192, desc[UR18][R50.64] ;  /* 0x0000001232c06981 */ /* 0x0002a2000c1e1100 */
[----:B0-----:R-:W-:Y:S01]  /*24a0*/  IADD3 R54, P1, PT, R2, UR13, RZ ;  /* 0x0000000d02367c10 */ /* 0x001fe2000ff3e0ff */
[----:B-1----:R-:W-:Y:S02]  /*24b0*/  @P6 IMAD.MOV.U32 R50, RZ, RZ, R53 ;  /* 0x000000ffff326224 */ /* 0x002fe400078e0035 */
[----:B------:R-:W-:Y:S01]  /*24c0*/  @P6 IMAD.MOV.U32 R51, RZ, RZ, R55 ;  /* 0x000000ffff336224 */ /* 0x000fe200078e0037 */
[----:B------:R-:W-:Y:S01]  /*24d0*/  STL [R1+0x34], R53 ;  /* 0x0000343501007387 */ /* 0x000fe20000100800 */
[----:B------:R-:W-:-:S03]  /*24e0*/  IADD3.X R57, PT, PT, R3, UR15, RZ, P1, !PT ;  /* 0x0000000f03397c10 */ /* 0x000fc60008ffe4ff */
[----:B------:R0:W-:Y:S01]  /*24f0*/  STL [R1+0x30], R55 ;  /* 0x0000303701007387 */ /* 0x0001e20000100800 */
[----:B------:R-:W-:-:S03]  /*2500*/  PRMT R172, RZ, 0x7610, R172 ;  /* 0x00007610ffac7816 */ /* 0x000fc600000000ac */
[----:B------:R1:W2:Y:S01]  /*2510*/  @P6 LDG.E.U8 R191, desc[UR18][R50.64] ;  /* 0x0000001232bf6981 */ /* 0x0002a2000c1e1100 */
[----:B0-----:R-:W-:Y:S01]  /*2520*/  IADD3 R55, P6, PT, R4, UR13, RZ ;  /* 0x0000000d04377c10 */ /* 0x001fe2000ffde0ff */
[----:B-1----:R-:W-:-:S03]  /*2530*/  @P2 IMAD.MOV.U32 R50, RZ, RZ, R54 ;  /* 0x000000ffff322224 */ /* 0x002fc600078e0036 */
[----:B------:R-:W-:Y:S01]  /*2540*/  IADD3.X R56, PT, PT, R5, UR15, RZ, P6, !PT ;  /* 0x0000000f05387c10 */ /* 0x000fe2000b7fe4ff */
[----:B------:R-:W-:Y:S01]  /*2550*/  @P2 IMAD.MOV.U32 R51, RZ, RZ, R57 ;  /* 0x000000ffff332224 */ /* 0x000fe200078e0039 */
[----:B------:R-:W-:Y:S01]  /*2560*/  IADD3 R53, P6, PT, R6, UR13, RZ ;  /* 0x0000000d06357c10 */ /* 0x000fe2000ffde0ff */
[----:B------:R-:W-:Y:S01]  /*2570*/  VIADD R52, R198, 0xfffffffb ;  /* 0xfffffffbc6347836 */ /* 0x000fe20000000000 */
[----:B------:R-:W-:Y:S01]  /*2580*/  PRMT R194, RZ, 0x7610, R194 ;  /* 0x00007610ffc27816 */ /* 0x000fe200000000c2 */
[----:B------:R0:W-:Y:S04]  /*2590*/  STL [R1+0x11c], R54 ;  /* 0x00011c3601007387 */ /* 0x0001e80000100800 */
[----:B------:R1:W2:Y:S01]  /*25a0*/  @P2 LDG.E.U8 R172, desc[UR18][R50.64] ;  /* 0x0000001232ac2981 */ /* 0x0002a2000c1e1100 */
[----:B------:R-:W-:-:S02]  /*25b0*/  ISETP.GE.U32.AND P1, PT, R52, 0x7fffffdc, PT ;  /* 0x7fffffdc3400780c */ /* 0x000fc40003f26070 */
[----:B0-----:R-:W-:Y:S01]  /*25c0*/  IADD3.X R54, PT, PT, R7, UR15, RZ, P6, !PT ;  /* 0x0000000f07367c10 */ /* 0x001fe2000b7fe4ff */
[----:B-1----:R-:W-:Y:S02]  /*25d0*/  @P2 IMAD.MOV.U32 R50, RZ, RZ, R55 ;  /* 0x000000ffff322224 */ /* 0x002fe400078e0037 */
[----:B------:R-:W-:Y:S01]  /*25e0*/  @P2 IMAD.MOV.U32 R51, RZ, RZ, R56 ;  /* 0x000000ffff332224 */ /* 0x000fe200078e0038 */
[----:B------:R-:W-:Y:S01]  /*25f0*/  PRMT R187, RZ, 0x7610, R187 ;  /* 0x00007610ffbb7816 */ /* 0x000fe200000000bb */
[----:B------:R-:W-:Y:S01]  /*2600*/  STL [R1+0x118], R57 ;  /* 0x0001183901007387 */ /* 0x000fe20000100800 */
[----:B------:R-:W-:Y:S01]  /*2610*/  IADD3 R52, P6, PT, R8, UR13, RZ ;  /* 0x0000000d08347c10 */ /* 0x000fe2000ffde0ff */
[----:B------:R-:W-:Y:S02]  /*2620*/  UIMAD UR11, UR4, 0x3, URZ ;  /* 0x00000003040b78a4 */ /* 0x000fe4000f8e02ff */
[----:B------:R0:W2:Y:S01]  /*2630*/  @P2 LDG.E.U8 R194, desc[UR18][R50.64] ;  /* 0x0000001232c22981 */ /* 0x0000a2000c1e1100 */
[----:B------:R-:W-:-:S03]  /*2640*/  PRMT R169, RZ, 0x7610, R169 ;  /* 0x00007610ffa97816 */ /* 0x000fc600000000a9 */
[----:B------:R-:W-:Y:S01]  /*2650*/  STL [R1+0x124], R55 ;  /* 0x0001243701007387 */ /* 0x000fe20000100800 */
[----:B------:R-:W-:-:S03]  /*2660*/  USHF.R.S32.HI UR13, URZ, 0x1f, UR11 ;  /* 0x0000001fff0d7899 */ /* 0x000fc6000801140b */
[----:B------:R-:W-:Y:S01]  /*2670*/  STL [R1+0x120], R56 ;  /* 0x0001203801007387 */ /* 0x000fe20000100800 */
[----:B0-----:R-:W-:Y:S02]  /*2680*/  @P2 IMAD.MOV.U32 R50, RZ, RZ, R53 ;  /* 0x000000ffff322224 */ /* 0x001fe400078e0035 */
[----:B------:R-:W-:Y:S01]  /*2690*/  @P2 IMAD.MOV.U32 R51, RZ, RZ, R54 ;  /* 0x000000ffff332224 */ /* 0x000fe200078e0036 */
[----:B------:R0:W-:Y:S04]  /*26a0*/  STL [R1+0x12c], R53 ;  /* 0x00012c3501007387 */ /* 0x0001e80000100800 */
[----:B------:R1:W2:Y:S01]  /*26b0*/  @P2 LDG.E.U8 R187, desc[UR18][R50.64] ;  /* 0x0000001232bb2981 */ /* 0x0002a2000c1e1100 */
[----:B0-----:R-:W-:-:S03]  /*26c0*/  IADD3.X R53, PT, PT, R9, UR15, RZ, P6, !PT ;  /* 0x0000000f09357c10 */ /* 0x001fc6000b7fe4ff */
[----:B------:R-:W-:Y:S01]  /*26d0*/  STL [R1+0x128], R54 ;  /* 0x0001283601007387 */ /* 0x000fe20000100800 */
[----:B-1----:R-:W-:-:S03]  /*26e0*/  IADD3 R50, P6, PT, R2, UR11, RZ ;  /* 0x0000000b02327c10 */ /* 0x002fc6000ffde0ff */
[----:B------:R0:W-:Y:S04]  /*26f0*/  STL [R1+0x134], R52 ;  /* 0x0001343401007387 */ /* 0x0001e80000100800 */
[----:B------:R0:W2:Y:S01]  /*2700*/  @P2 LDG.E.U8 R169, desc[UR18][R52.64] ;  /* 0x0000001234a92981 */ /* 0x0000a2000c1e1100 */
[----:B------:R-:W-:Y:S01]  /*2710*/  IADD3 R51, P2, PT, R4, UR11, RZ ;  /* 0x0000000b04337c10 */ /* 0x000fe2000ff5e0ff */
[----:B------:R-:W-:Y:S01]  /*2720*/  @!P4 IMAD.MOV.U32 R56, RZ, RZ, R50 ;  /* 0x000000ffff38c224 */ /* 0x000fe200078e0032 */
[----:B------:R-:W-:Y:S01]  /*2730*/  PRMT R171, RZ, 0x7610, R171 ;  /* 0x00007610ffab7816 */ /* 0x000fe200000000ab */
[----:B------:R1:W-:Y:S01]  /*2740*/  STL [R1+0x130], R53 ;  /* 0x0001303501007387 */ /* 0x0003e20000100800 */
[----:B0-----:R-:W-:Y:S01]  /*2750*/  IADD3.X R52, PT, PT, R3, UR13, RZ, P6, !PT ;  /* 0x0000000d03347c10 */ /* 0x001fe2000b7fe4ff */
[----:B------:R-:W-:Y:S01]  /*2760*/  VIADD R54, R198, 0xfffffff3 ;  /* 0xfffffff3c6367836 */ /* 0x000fe20000000000 */
[----:B-1----:R-:W-:-:S03]  /*2770*/  IADD3.X R53, PT, PT, R5, UR13, RZ, P2, !PT ;  /* 0x0000000d05357c10 */ /* 0x002fc600097fe4ff */
[----:B------:R-:W-:Y:S01]  /*2780*/  @!P4 IMAD.MOV.U32 R57, RZ, RZ, R52 ;  /* 0x000000ffff39c224 */ /* 0x000fe200078e0034 */
[----:B------:R-:W-:Y:S02]  /*2790*/  PRMT R193, RZ, 0x7610, R193 ;  /* 0x00007610ffc17816 */ /* 0x000fe400000000c1 */
[----:B------:R-:W-:Y:S02]  /*27a0*/  ISETP.GE.U32.AND P6, PT, R54, 0x7fffffd4, PT ;  /* 0x7fffffd43600780c */ /* 0x000fe40003fc6070 */
        /* <DEDUP_REMOVED lines=18> */
[----:B------:R-:W-:Y:S01]  /*28d0*/  @!P5 IMAD.MOV.U32 R62, RZ, RZ, R58 ;  /* 0x000000ffff3ed224 */ /* 0x000fe200078e003a */
[----:B------:R-:W-:-:S02]  /*28e0*/  PRMT R178, RZ, 0x7610, R178 ;  /* 0x00007610ffb27816 */ /* 0x000fc400000000b2 */
[----:B------:R-:W-:Y:S01]  /*28f0*/  LOP3.LUT P2, RZ, R61, 0x1, RZ, 0xc0, !PT ;  /* 0x000000013dff7812 */ /* 0x000fe2000784c0ff */
[----:B------:R-:W-:Y:S01]  /*2900*/  @!P5 IMAD.MOV.U32 R63, RZ, RZ, R60 ;  /* 0x000000ffff3fd224 */ /* 0x000fe200078e003c */
[----:B------:R-:W-:Y:S01]  /*2910*/  IADD3.X R61, PT, PT, R5, UR14, RZ, P4, !PT ;  /* 0x0000000e053d7c10 */ /* 0x000fe2000a7fe4ff */
[----:B------:R-:W-:Y:S01]  /*2920*/  @!P5 IMAD.MOV.U32 R64, RZ, RZ, R59 ;  /* 0x000000ffff40d224 */ /* 0x000fe200078e003b */
[----:B------:R-:W-:Y:S02]  /*2930*/  PRMT R177, RZ, 0x7610, R177 ;  /* 0x00007610ffb17816 */ /* 0x000fe400000000b1 */
[----:B------:R0:W2:Y:S01]  /*2940*/  @!P5 LDG.E.U8 R178, desc[UR18][R62.64] ;  /* 0x000000123eb2d981 */ /* 0x0000a2000c1e1100 */
[----:B------:R-:W-:Y:S01]  /*2950*/  @!P5 IMAD.MOV.U32 R65, RZ, RZ, R61 ;  /* 0x000000ffff41d224 */ /* 0x000fe200078e003d */
[----:B------:R-:W-:-:S04]  /*2960*/  UIMAD UR13, UR4, 0x13, URZ ;  /* 0x00000013040d78a4 */ /* 0x000fc8000f8e02ff */
[----:B------:R1:W2:Y:S01]  /*2970*/  @!P5 LDG.E.U8 R177, desc[UR18][R64.64] ;  /* 0x0000001240b1d981 */ /* 0x0002a2000c1e1100 */
[----:B0-----:R-:W-:-:S04]  /*2980*/  IADD3 R62, P4, PT, R6, UR11, RZ ;  /* 0x0000000b063e7c10 */ /* 0x001fc8000ff9e0ff */
[----:B------:R-:W-:Y:S02]  /*2990*/  IADD3.X R63, PT, PT, R7, UR14, RZ, P4, !PT ;  /* 0x0000000e073f7c10 */ /* 0x000fe4000a7fe4ff */
[----:B-1----:R-:W-:Y:S01]  /*29a0*/  IADD3 R64, P4, PT, R8, UR11, RZ ;  /* 0x0000000b08407c10 */ /* 0x002fe2000ff9e0ff */
[----:B------:R-:W-:Y:S01]  /*29b0*/  USHF.R.S32.HI UR15, URZ, 0x1f, UR13 ;  /* 0x0000001fff0f7899 */ /* 0x000fe2000801140d */
[----:B------:R-:W-:Y:S02]  /*29c0*/  PRMT R165, RZ, 0x7610, R165 ;  /* 0x00007610ffa57816 */ /* 0x000fe400000000a5 */
[----:B------:R-:W-:Y:S02]  /*29d0*/  PRMT R182, RZ, 0x7610, R182 ;  /* 0x00007610ffb67816 */ /* 0x000fe400000000b6 */
[----:B------:R-:W-:Y:S02]  /*29e0*/  IADD3.X R65, PT, PT, R9, UR14, RZ, P4, !PT ;  /* 0x0000000e09417c10 */ /* 0x000fe4000a7fe4ff */
[----:B------:R-:W-:Y:S01]  /*29f0*/  IADD3 R67, P4, PT, R2, UR13, RZ ;  /* 0x0000000d02437c10 */ /* 0x000fe2000ff9e0ff */
[----:B------:R-:W2:Y:S01]  /*2a00*/  @!P5 LDG.E.U8 R165, desc[UR18][R62.64] ;  /* 0x000000123ea5d981 */ /* 0x000ea2000c1e1100 */
[----:B------:R-:W-:-:S02]  /*2a10*/  SHF.R.U32.HI R66, RZ, 0x4, R114 ;  /* 0x00000004ff427819 */ /* 0x000fc40000011672 */
[----:B------:R-:W-:Y:S01]  /*2a20*/  IADD3.X R70, PT, PT, R3, UR15, RZ, P4, !PT ;  /* 0x0000000f03467c10 */ /* 0x000fe2000a7fe4ff */
[----:B------:R-:W2:Y:S01]  /*2a30*/  @!P5 LDG.E.U8 R182, desc[UR18][R64.64] ;  /* 0x0000001240b6d981 */ /* 0x000ea2000c1e1100 */
[----:B------:R-:W-:Y:S02]  /*2a40*/  IADD3 R69, P5, PT, R4, UR13, RZ ;  /* 0x0000000d04457c10 */ /* 0x000fe4000ffbe0ff */
[----:B------:R-:W-:Y:S01]  /*2a50*/  LOP3.LUT P4, RZ, R66, 0x1, RZ, 0xc0, !PT ;  /* 0x0000000142ff7812 */ /* 0x000fe2000788c0ff */
[----:B------:R0:W-:Y:S01]  /*2a60*/  STL [R1+0x3c], R67 ;  /* 0x00003c4301007387 */ /* 0x0001e20000100800 */
[----:B------:R-:W-:Y:S01]  /*2a70*/  PRMT R168, RZ, 0x7610, R168 ;  /* 0x00007610ffa87816 */ /* 0x000fe200000000a8 */
[----:B------:R-:W-:Y:S01]  /*2a80*/  @P2 IMAD.MOV.U32 R66, RZ, RZ, R67 ;  /* 0x000000ffff422224 */ /* 0x000fe200078e0043 */
[----:B------:R-:W-:Y:S02]  /*2a90*/  IADD3.X R71, PT, PT, R5, UR15, RZ, P5, !PT ;  /* 0x0000000f05477c10 */ /* 0x000fe4000affe4ff */
[----:B------:R-:W-:Y:S01]  /*2aa0*/  IADD3 R68, P5, PT, R6, UR13, RZ ;  /* 0x0000000d06447c10 */ /* 0x000fe2000ffbe0ff */
[----:B0-----:R-:W-:Y:S01]  /*2ab0*/  @P2 IMAD.MOV.U32 R67, RZ, RZ, R70 ;  /* 0x000000ffff432224 */ /* 0x001fe200078e0046 */
[----:B------:R-:W-:Y:S01]  /*2ac0*/  PRMT R167, RZ, 0x7610, R167 ;  /* 0x00007610ffa77816 */ /* 0x000fe200000000a7 */
[----:B------:R0:W-:Y:S04]  /*2ad0*/  STL [R1+0x38], R70 ;  /* 0x0000384601007387 */ /* 0x0001e80000100800 */
[----:B------:R1:W2:Y:S01]  /*2ae0*/  @P2 LDG.E.U8 R168, desc[UR18][R66.64] ;  /* 0x0000001242a82981 */ /* 0x0002a2000c1e1100 */
[----:B------:R-:W-:-:S03]  /*2af0*/  PRMT R188, RZ, 0x7610, R188 ;  /* 0x00007610ffbc7816 */ /* 0x000fc600000000bc */
[----:B------:R3:W-:Y:S01]  /*2b00*/  STL [R1+0x44], R69 ;  /* 0x0000444501007387 */ /* 0x0007e20000100800 */
[----:B0-----:R-:W-:Y:S01]  /*2b10*/  IADD3.X R70, PT, PT, R7, UR15, RZ, P5, !PT ;  /* 0x0000000f07467c10 */ /* 0x001fe2000affe4ff */
[----:B-1----:R-:W-:Y:S02]  /*2b20*/  @P2 IMAD.MOV.U32 R66, RZ, RZ, R69 ;  /* 0x000000ffff422224 */ /* 0x002fe400078e0045 */
[----:B------:R-:W-:Y:S01]  /*2b30*/  @P2 IMAD.MOV.U32 R67, RZ, RZ, R71 ;  /* 0x000000ffff432224 */ /* 0x000fe200078e0047 */
[----:B------:R-:W-:Y:S01]  /*2b40*/  STL [R1+0x40], R71 ;  /* 0x0000404701007387 */ /* 0x000fe20000100800 */
[----:B---3--:R-:W-:Y:S01]  /*2b50*/  IADD3 R69, P5, PT, R8, UR13, RZ ;  /* 0x0000000d08457c10 */ /* 0x008fe2000ffbe0ff */
[----:B------:R-:W-:Y:S02]  /*2b60*/  UIMAD UR11, UR4, 0x1b, URZ ;  /* 0x0000001b040b78a4 */ /* 0x000fe4000f8e02ff */
[----:B------:R-:W-:Y:S04]  /*2b70*/  STL [R1+0x4c], R68 ;  /* 0x00004c4401007387 */ /* 0x000fe80000100800 */
[----:B------:R0:W3:Y:S04]  /*2b80*/  @P2 LDG.E.U8 R167, desc[UR18][R66.64] ;  /* 0x0000001242a72981 */ /* 0x0000e8000c1e1100 */
[----:B------:R1:W-:Y:S01]  /*2b90*/  STL [R1+0x48], R70 ;  /* 0x0000484601007387 */ /* 0x0003e20000100800 */
[----:B------:R-:W-:Y:S01]  /*2ba0*/  USHF.R.S32.HI UR13, URZ, 0x1f, UR11 ;  /* 0x0000001fff0d7899 */ /* 0x000fe2000801140b */
[----:B0-----:R-:W-:-:S02]  /*2bb0*/  @P2 IMAD.MOV.U32 R66, RZ, RZ, R68 ;  /* 0x000000ffff422224 */ /* 0x001fc400078e0044 */
[----:B------:R-:W-:Y:S01]  /*2bc0*/  @P2 IMAD.MOV.U32 R67, RZ, RZ, R70 ;  /* 0x000000ffff432224 */ /* 0x000fe200078e0046 */
[----:B-1----:R-:W-:Y:S02]  /*2bd0*/  IADD3.X R70, PT, PT, R9, UR15, RZ, P5, !PT ;  /* 0x0000000f09467c10 */ /* 0x002fe4000affe4ff */
[----:B------:R-:W-:Y:S02]  /*2be0*/  PRMT R170, RZ, 0x7610, R170 ;  /* 0x00007610ffaa7816 */ /* 0x000fe400000000aa */
[----:B------:R0:W2:Y:S01]  /*2bf0*/  @P2 LDG.E.U8 R188, desc[UR18][R66.64] ;  /* 0x0000001242bc2981 */ /* 0x0000a2000c1e1100 */
[----:B------:R-:W-:-:S03]  /*2c00*/  IADD3 R72, P5, PT, R2, UR11, RZ ;  /* 0x0000000b02487c10 */ /* 0x000fc6000ffbe0ff */
[----:B------:R1:W-:Y:S01]  /*2c10*/  STL [R1+0x54], R69 ;  /* 0x0000544501007387 */ /* 0x0003e20000100800 */
[----:B------:R-:W-:Y:S01]  /*2c20*/  IADD3.X R73, PT, PT, R3, UR13, RZ, P5, !PT ;  /* 0x0000000d03497c10 */ /* 0x000fe2000affe4ff */
[----:B0-----:R-:W-:Y:S02]  /*2c30*/  @P2 IMAD.MOV.U32 R66, RZ, RZ, R69 ;  /* 0x000000ffff422224 */ /* 0x001fe400078e0045 */
[----:B------:R-:W-:Y:S01]  /*2c40*/  @P2 IMAD.MOV.U32 R67, RZ, RZ, R70 ;  /* 0x000000ffff432224 */ /* 0x000fe200078e0046 */
[----:B------:R-:W-:-:S04]  /*2c50*/  PRMT R181, RZ, 0x7610, R181 ;  /* 0x00007610ffb57816 */ /* 0x000fc800000000b5 */
[----:B------:R0:W2:Y:S01]  /*2c60*/  @P2 LDG.E.U8 R170, desc[UR18][R66.64] ;  /* 0x0000001242aa2981 */ /* 0x0000a2000c1e1100 */
[----:B-1----:R-:W-:-:S03]  /*2c70*/  IADD3 R69, P2, PT, R4, UR11, RZ ;  /* 0x0000000b04457c10 */ /* 0x002fc6000ff5e0ff */
[----:B------:R1:W-:Y:S01]  /*2c80*/  STL [R1+0x50], R70 ;  /* 0x0000504601007387 */ /* 0x0003e20000100800 */
[----:B------:R-:W-:Y:S01]  /*2c90*/  IADD3.X R71, PT, PT, R5, UR13, RZ, P2, !PT ;  /* 0x0000000d05477c10 */ /* 0x000fe200097fe4ff */
[----:B0-----:R-:W-:Y:S02]  /*2ca0*/  @P4 IMAD.MOV.U32 R66, RZ, RZ, R72 ;  /* 0x000000ffff424224 */ /* 0x001fe400078e0048 */
[----:B------:R-:W-:Y:S01]  /*2cb0*/  @P4 IMAD.MOV.U32 R67, RZ, RZ, R73 ;  /* 0x000000ffff434224 */ /* 0x000fe200078e0049 */
[----:B------:R-:W-:Y:S01]  /*2cc0*/  STL [R1+0x13c], R72 ;  /* 0x00013c4801007387 */ /* 0x000fe20000100800 */
[----:B-1----:R-:W-:Y:S01]  /*2cd0*/  IADD3 R70, P2, PT, R6, UR11, RZ ;  /* 0x0000000b06467c10 */ /* 0x002fe2000ff5e0ff */
[----:B------:R-:W-:Y:S01]  /*2ce0*/  VIADD R68, R198, 0xfffffffa ;  /* 0xfffffffac6447836 */ /* 0x000fe20000000000 */
[----:B------:R-:W-:Y:S01]  /*2cf0*/  PRMT R180, RZ, 0x7610, R180 ;  /* 0x00007610ffb47816 */ /* 0x000fe200000000b4 */
[----:B------:R-:W-:Y:S04]  /*2d00*/  STL [R1+0x144], R69 ;  /* 0x0001444501007387 */ /* 0x000fe80000100800 */
[----:B------:R-:W-:Y:S04]  /*2d10*/  STL [R1+0x138], R73 ;  /* 0x0001384901007387 */ /* 0x000fe80000100800 */
[----:B------:R0:W2:Y:S04]  /*2d20*/  @P4 LDG.E.U8 R181, desc[UR18][R66.64] ;  /* 0x0000001242b54981 */ /* 0x0000a8000c1e1100 */
[----:B------:R1:W-:Y:S01]  /*2d30*/  STL [R1+0x140], R71 ;  /* 0x0001404701007387 */ /* 0x0003e20000100800 */
[----:B------:R-:W-:Y:S01]  /*2d40*/  ISETP.GE.U32.AND P5, PT, R68, 0x7fffffdb, PT ;  /* 0x7fffffdb4400780c */ /* 0x000fe20003fa6070 */
[----:B0-----:R-:W-:-:S02]  /*2d50*/  @P4 IMAD.MOV.U32 R66, RZ, RZ, R69 ;  /* 0x000000ffff424224 */ /* 0x001fc400078e0045 */
[----:B------:R-:W-:Y:S01]  /*2d60*/  @P4 IMAD.MOV.U32 R67, RZ, RZ, R71 ;  /* 0x000000ffff434224 */ /* 0x000fe200078e0047 */
[----:B-1----:R-:W-:Y:S02]  /*2d70*/  IADD3.X R71, PT, PT, R7, UR13, RZ, P2, !PT ;  /* 0x0000000d07477c10 */ /* 0x002fe400097fe4ff */
[----:B------:R-:W-:Y:S02]  /*2d80*/  IADD3 R68, P2, PT, R8, UR11, RZ ;  /* 0x0000000b08447c10 */ /* 0x000fe4000ff5e0ff */
[----:B------:R0:W2:Y:S01]  /*2d90*/  @P4 LDG.E.U8 R180, desc[UR18][R66.64] ;  /* 0x0000001242b44981 */ /* 0x0000a2000c1e1100 */
[----:B------:R-:W-:Y:S01]  /*2da0*/  PRMT R161, RZ, 0x7610, R161 ;  /* 0x00007610ffa17816 */ /* 0x000fe200000000a1 */
[----:B------:R-:W-:Y:S01]  /*2db0*/  USHF.L.U32 UR11, UR4, 0x2, URZ ;  /* 0x00000002040b7899 */ /* 0x000fe200080006ff */
[----:B------:R-:W-:Y:S02]  /*2dc0*/  PRMT R186, RZ, 0x7610, R186 ;  /* 0x00007610ffba7816 */ /* 0x000fe400000000ba */
[----:B------:R-:W-:Y:S01]  /*2dd0*/  IADD3.X R69, PT, PT, R9, UR13, RZ, P2, !PT ;  /* 0x0000000d09457c10 */ /* 0x000fe200097fe4ff */
[----:B------:R-:W-:Y:S01]  /*2de0*/  USHF.R.S32.HI UR14, URZ, 0x1f, UR11 ;  /* 0x0000001fff0e7899 */ /* 0x000fe2000801140b */
[----:B0-----:R-:W-:Y:S01]  /*2df0*/  @P4 IMAD.MOV.U32 R66, RZ, RZ, R70 ;  /* 0x000000ffff424224 */ /* 0x001fe200078e0046 */
[----:B------:R0:W-:Y:S01]  /*2e00*/  STL [R1+0x14c], R70 ;  /* 0x00014c4601007387 */ /* 0x0001e20000100800 */
[----:B------:R-:W-:-:S03]  /*2e10*/  @P4 IMAD.MOV.U32 R67, RZ, RZ, R71 ;  /* 0x000000ffff434224 */ /* 0x000fc600078e0047 */
[----:B------:R-:W2:Y:S04]  /*2e20*/  @P4 LDG.E.U8 R186, desc[UR18][R68.64] ;  /* 0x0000001244ba4981 */ /* 0x000ea8000c1e1100 */
[----:B------:R1:W2:Y:S01]  /*2e30*/  @P4 LDG.E.U8 R161, desc[UR18][R66.64] ;  /* 0x0000001242a14981 */ /* 0x0002a2000c1e1100 */
[----:B0-----:R-:W-:-:S03]  /*2e40*/  VIADD R70, R198, 0xfffffff2 ;  /* 0xfffffff2c6467836 */ /* 0x001fc60000000000 */
[----:B------:R-:W-:Y:S01]  /*2e50*/  STL [R1+0x148], R71 ;  /* 0x0001484701007387 */ /* 0x000fe20000100800 */
[----:B-1----:R-:W-:-:S03]  /*2e60*/  IADD3 R66, P2, PT, R2, UR11, RZ ;  /* 0x0000000b02427c10 */ /* 0x002fc6000ff5e0ff */
[----:B------:R0:W-:Y:S01]  /*2e70*/  STL [R1+0x154], R68 ;  /* 0x0001544401007387 */ /* 0x0001e20000100800 */
[----:B------:R-:W-:Y:S02]  /*2e80*/  IADD3 R67, P4, PT, R4, UR11, RZ ;  /* 0x0000000b04437c10 */ /* 0x000fe4000ff9e0ff */
[----:B------:R-:W-:Y:S01]  /*2e90*/  PRMT R174, RZ, 0x7610, R174 ;  /* 0x00007610ffae7816 */ /* 0x000fe200000000ae */
[----:B------:R1:W-:Y:S01]  /*2ea0*/  STL [R1+0x150], R69 ;  /* 0x0001504501007387 */ /* 0x0003e20000100800 */
[----:B0-----:R-:W-:Y:S02]  /*2eb0*/  IADD3.X R68, PT, PT, R3, UR14, RZ, P2, !PT ;  /* 0x0000000e03447c10 */ /* 0x001fe400097fe4ff */
[----:B------:R-:W-:Y:S01]  /*2ec0*/  ISETP.GE.U32.AND P2, PT, R70, 0x7fffffd3, PT ;  /* 0x7fffffd34600780c */ /* 0x000fe20003f46070 */
[----:B------:R-:W-:Y:S01]  /*2ed0*/  @!P1 IMAD.MOV.U32 R70, RZ, RZ, R66 ;  /* 0x000000ffff469224 */ /* 0x000fe200078e0042 */
[----:B-1----:R-:W-:Y:S01]  /*2ee0*/  IADD3.X R69, PT, PT, R5, UR14, RZ, P4, !PT ;  /* 0x0000000e05457c10 */ /* 0x002fe2000a7fe4ff */
[----:B------:R-:W-:Y:S01]  /*2ef0*/  @!P1 IMAD.MOV.U32 R71, RZ, RZ, R68 ;  /* 0x000000ffff479224 */ /* 0x000fe200078e0044 */
[----:B------:R-:W-:Y:S01]  /*2f00*/  PRMT R173, RZ, 0x7610, R173 ;  /* 0x00007610ffad7816 */ /* 0x000fe200000000ad */
[----:B------:R-:W-:-:S02]  /*2f10*/  @!P1 IMAD.MOV.U32 R72, RZ, RZ, R67 ;  /* 0x000000ffff489224 */ /* 0x000fc400078e0043 */
[----:B------:R-:W-:Y:S01]  /*2f20*/  @!P1 IMAD.MOV.U32 R73, RZ, RZ, R69 ;  /* 0x000000ffff499224 */ /* 0x000fe200078e0045 */
[----:B------:R0:W3:Y:S01]  /*2f30*/  @!P1 LDG.E.U8 R174, desc[UR18][R70.64] ;  /* 0x0000001246ae9981 */ /* 0x0000e2000c1e1100 */
[----:B------:R-:W-:-:S03]  /*2f40*/  UIMAD UR13, UR4, 0xc, URZ ;  /* 0x0000000c040d78a4 */ /* 0x000fc6000f8e02ff */
[----:B------:R1:W3:Y:S01]  /*2f50*/  @!P1 LDG.E.U8 R173, desc[UR18][R72.64] ;  /* 0x0000001248ad9981 */ /* 0x0002e2000c1e1100 */
[----:B0-----:R-:W-:-:S04]  /*2f60*/  IADD3 R70, P4, PT, R6, UR11, RZ ;  /* 0x0000000b06467c10 */ /* 0x001fc8000ff9e0ff */
[----:B------:R-:W-:Y:S02]  /*2f70*/  IADD3.X R71, PT, PT, R7, UR14, RZ, P4, !PT ;  /* 0x0000000e07477c10 */ /* 0x000fe4000a7fe4ff */
[----:B-1----:R-:W-:Y:S01]  /*2f80*/  IADD3 R72, P4, PT, R8, UR11, RZ ;  /* 0x0000000b08487c10 */ /* 0x002fe2000ff9e0ff */
[----:B------:R-:W-:Y:S01]  /*2f90*/  USHF.R.S32.HI UR15, URZ, 0x1f, UR13 ;  /* 0x0000001fff0f7899 */ /* 0x000fe2000801140d */
[----:B------:R-:W-:Y:S02]  /*2fa0*/  PRMT R147, RZ, 0x7610, R147 ;  /* 0x00007610ff937816 */ /* 0x000fe40000000093 */
[----:B------:R-:W-:Y:S02]  /*2fb0*/  IADD3.X R73, PT, PT, R9, UR14, RZ, P4, !PT ;  /* 0x0000000e09497c10 */ /* 0x000fe4000a7fe4ff */
[----:B------:R-:W-:Y:S02]  /*2fc0*/  IADD3 R74, P4, PT, R2, UR13, RZ ;  /* 0x0000000d024a7c10 */ /* 0x000fe4000ff9e0ff */
[----:B------:R-:W-:Y:S01]  /*2fd0*/  PRMT R179, RZ, 0x7610, R179 ;  /* 0x00007610ffb37816 */ /* 0x000fe200000000b3 */
[----:B------:R-:W3:Y:S01]  /*2fe0*/  @!P1 LDG.E.U8 R147, desc[UR18][R70.64] ;  /* 0x0000001246939981 */ /* 0x000ee2000c1e1100 */
[----:B------:R-:W-:-:S02]  /*2ff0*/  SHF.R.U32.HI R77, RZ, 0xb, R114 ;  /* 0x0000000bff4d7819 */ /* 0x000fc40000011672 */
[----:B------:R-:W-:Y:S02]  /*3000*/  IADD3.X R75, PT, PT, R3, UR15, RZ, P4, !PT ;  /* 0x0000000f034b7c10 */ /* 0x000fe4000a7fe4ff */
[----:B------:R-:W-:Y:S01]  /*3010*/  IADD3 R76, P4, PT, R4, UR13, RZ ;  /* 0x0000000d044c7c10 */ /* 0x000fe2000ff9e0ff */
[----:B------:R-:W3:Y:S01]  /*3020*/  @!P1 LDG.E.U8 R179, desc[UR18][R72.64] ;  /* 0x0000001248b39981 */ /* 0x000ee2000c1e1100 */
[----:B------:R-:W-:Y:S02]  /*3030*/  LOP3.LUT P1, RZ, R77, 0x1, RZ, 0xc0, !PT ;  /* 0x000000014dff7812 */ /* 0x000fe4000782c0ff */
[----:B------:R-:W-:Y:S02]  /*3040*/  IADD3.X R77, PT, PT, R5, UR15, RZ, P4, !PT ;  /* 0x0000000f054d7c10 */ /* 0x000fe4000a7fe4ff */
[----:B------:R-:W-:Y:S01]  /*3050*/  IADD3 R78, P4, PT, R6, UR13, RZ ;  /* 0x0000000d064e7c10 */ /* 0x000fe2000ff9e0ff */
[----:B------:R-:W-:-:S03]  /*3060*/  UIMAD UR11, UR4, 0x14, URZ ;  /* 0x00000014040b78a4 */ /* 0x000fc6000f8e02ff */
[----:B------:R-:W-:Y:S02]  /*3070*/  IADD3.X R79, PT, PT, R7, UR15, RZ, P4, !PT ;  /* 0x0000000f074f7c10 */ /* 0x000fe4000a7fe4ff */
[----:B------:R-:W-:Y:S01]  /*3080*/  IADD3 R80, P4, PT, R8, UR13, RZ ;  /* 0x0000000d08507c10 */ /* 0x000fe2000ff9e0ff */
[----:B------:R-:W-:Y:S01]  /*3090*/  USHF.R.S32.HI UR14, URZ, 0x1f, UR11 ;  /* 0x0000001fff0e7899 */ /* 0x000fe2000801140b */
[----:B------:R-:W-:Y:S02]  /*30a0*/  PRMT R159, RZ, 0x7610, R159 ;  /* 0x00007610ff9f7816 */ /* 0x000fe4000000009f */
[----:B------:R-:W-:Y:S02]  /*30b0*/  PRMT R152, RZ, 0x7610, R152 ;  /* 0x00007610ff987816 */ /* 0x000fe40000000098 */
[----:B------:R-:W-:Y:S02]  /*30c0*/  PRMT R160, RZ, 0x7610, R160 ;  /* 0x00007610ffa07816 */ /* 0x000fe400000000a0 */
[----:B------:R-:W-:Y:S01]  /*30d0*/  IADD3.X R81, PT, PT, R9, UR15, RZ, P4, !PT ;  /* 0x0000000f09517c10 */ /* 0x000fe2000a7fe4ff */
[----:B------:R-:W3:Y:S01]  /*30e0*/  @!P6 LDG.E.U8 R159, desc[UR18][R74.64] ;  /* 0x000000124a9fe981 */ /* 0x000ee2000c1e1100 */
[----:B------:R-:W-:-:S02]  /*30f0*/  PRMT R156, RZ, 0x7610, R156 ;  /* 0x00007610ff9c7816 */ /* 0x000fc4000000009c */
[----:B------:R-:W-:Y:S01]  /*3100*/  IADD3 R83, P4, PT, R2, UR11, RZ ;  /* 0x0000000b02537c10 */ /* 0x000fe2000ff9e0ff */
[----:B------:R-:W3:Y:S01]  /*3110*/  @!P6 LDG.E.U8 R152, desc[UR18][R76.64] ;  /* 0x000000124c98e981 */ /* 0x000ee2000c1e1100 */
[----:B------:R-:W-:Y:S02]  /*3120*/  SHF.R.U32.HI R82, RZ, 0x3, R114 ;  /* 0x00000003ff527819 */ /* 0x000fe40000011672 */
[----:B------:R-:W-:Y:S01]  /*3130*/  IADD3.X R87, PT, PT, R3, UR14, RZ, P4, !PT ;  /* 0x0000000e03577c10 */ /* 0x000fe2000a7fe4ff */
[----:B------:R-:W3:Y:S01]  /*3140*/  @!P6 LDG.E.U8 R160, desc[UR18][R78.64] ;  /* 0x000000124ea0e981 */ /* 0x000ee2000c1e1100 */
[----:B------:R-:W-:-:S03]  /*3150*/  LOP3.LUT P4, RZ, R82, 0x1, RZ, 0xc0, !PT ;  /* 0x0000000152ff7812 */ /* 0x000fc6000788c0ff */
[----:B------:R-:W3:Y:S01]  /*3160*/  @!P6 LDG.E.U8 R156, desc[UR18][R80.64] ;  /* 0x00000012509ce981 */ /* 0x000ee2000c1e1100 */
[----:B------:R-:W-:Y:S01]  /*3170*/  IADD3 R85, P6, PT, R4, UR11, RZ ;  /* 0x0000000b04557c10 */ /* 0x000fe2000ffde0ff */
[----:B------:R-:W-:Y:S01]  /*3180*/  @P1 IMAD.MOV.U32 R82, RZ, RZ, R83 ;  /* 0x000000ffff521224 */ /* 0x000fe200078e0053 */
[----:B------:R-:W-:Y:S01]  /*3190*/  PRMT R155, RZ, 0x7610, R155 ;  /* 0x00007610ff9b7816 */ /* 0x000fe2000000009b */
[----:B------:R0:W-:Y:S01]  /*31a0*/  STL [R1+0x5c], R83 ;  /* 0x00005c5301007387 */ /* 0x0001e20000100800 */
[----:B------:R-:W-:Y:S02]  /*31b0*/  IADD3.X R86, PT, PT, R5, UR14, RZ, P6, !PT ;  /* 0x0000000e05567c10 */ /* 0x000fe4000b7fe4ff */
[----:B------:R-:W-:Y:S01]  /*31c0*/  IADD3 R84, P6, PT, R6, UR11, RZ ;  /* 0x0000000b06547c10 */ /* 0x000fe2000ffde0ff */
[----:B------:R-:W-:Y:S01]  /*31d0*/  STL [R1+0x64], R85 ;  /* 0x0000645501007387 */ /* 0x000fe20000100800 */
[----:B------:R-:W-:Y:S01]  /*31e0*/  PRMT R158, RZ, 0x7610, R158 ;  /* 0x00007610ff9e7816 */ /* 0x000fe2000000009e */
[----:B0-----:R-:W-:-:S02]  /*31f0*/  @P1 IMAD.MOV.U32 R83, RZ, RZ, R87 ;  /* 0x000000ffff531224 */ /* 0x001fc400078e0057 */
[----:B------:R0:W-:Y:S04]  /*3200*/  STL [R1+0x58], R87 ;  /* 0x0000585701007387 */ /* 0x0001e80000100800 */
[----:B------:R1:W3:Y:S01]  /*3210*/  @P1 LDG.E.U8 R155, desc[UR18][R82.64] ;  /* 0x00000012529b1981 */ /* 0x0002e2000c1e1100 */
[----:B------:R-:W-:Y:S02]  /*3220*/  PRMT R154, RZ, 0x7610, R154 ;  /* 0x00007610ff9a7816 */ /* 0x000fe4000000009a */
[----:B0-----:R-:W-:Y:S01]  /*3230*/  IADD3.X R87, PT, PT, R7, UR14, RZ, P6, !PT ;  /* 0x0000000e07577c10 */ /* 0x001fe2000b7fe4ff */
[----:B-1----:R-:W-:Y:S02]  /*3240*/  @P1 IMAD.MOV.U32 R82, RZ, RZ, R85 ;  /* 0x000000ffff521224 */ /* 0x002fe400078e0055 */
[----:B------:R-:W-:Y:S01]  /*3250*/  @P1 IMAD.MOV.U32 R83, RZ, RZ, R86 ;  /* 0x000000ffff531224 */ /* 0x000fe200078e0056 */
[----:B------:R-:W-:Y:S01]  /*3260*/  IADD3 R85, P6, PT, R8, UR11, RZ ;  /* 0x0000000b08557c10 */ /* 0x000fe2000ffde0ff */
[----:B------:R-:W-:-:S03]  /*3270*/  UIMAD UR13, UR4, 0x1c, URZ ;  /* 0x0000001c040d78a4 */ /* 0x000fc6000f8e02ff */
[----:B------:R0:W3:Y:S01]  /*3280*/  @P1 LDG.E.U8 R158, desc[UR18][R82.64] ;  /* 0x00000012529e1981 */ /* 0x0000e2000c1e1100 */
[----:B------:R-:W-:-:S03]  /*3290*/  USHF.R.S32.HI UR21, URZ, 0x1f, UR13 ;  /* 0x0000001fff157899 */ /* 0x000fc6000801140d */
[----:B------:R1:W-:Y:S01]  /*32a0*/  STL [R1+0x60], R86 ;  /* 0x0000605601007387 */ /* 0x0003e20000100800 */
[----:B0-----:R-:W-:Y:S02]  /*32b0*/  @P1 IMAD.MOV.U32 R82, RZ, RZ, R84 ;  /* 0x000000ffff521224 */ /* 0x001fe400078e0054 */
[----:B------:R-:W-:Y:S01]  /*32c0*/  @P1 IMAD.MOV.U32 R83, RZ, RZ, R87 ;  /* 0x000000ffff531224 */ /* 0x000fe200078e0057 */
[----:B------:R0:W-:Y:S01]  /*32d0*/  STL [R1+0x6c], R84 ;  /* 0x00006c5401007387 */ /* 0x0001e20000100800 */
[----:B-1----:R-:W-:-:S03]  /*32e0*/  IADD3.X R86, PT, PT, R9, UR14, RZ, P6, !PT ;  /* 0x0000000e09567c10 */ /* 0x002fc6000b7fe4ff */
[----:B------:R-:W-:Y:S01]  /*32f0*/  STL [R1+0x68], R87 ;  /* 0x0000685701007387 */ /* 0x000fe20000100800 */
[----:B------:R-:W-:-:S03]  /*3300*/  PRMT R153, RZ, 0x7610, R153 ;  /* 0x00007610ff997816 */ /* 0x000fc60000000099 */
[----:B------:R1:W3:Y:S04]  /*3310*/  @P1 LDG.E.U8 R154, desc[UR18][R82.64] ;  /* 0x00000012529a1981 */ /* 0x0002e8000c1e1100 */
[----:B------:R4:W-:Y:S01]  /*3320*/  STL [R1+0x74], R85 ;  /* 0x0000745501007387 */ /* 0x0009e20000100800 */
[----:B0-----:R-:W-:Y:S01]  /*3330*/  SHF.R.U32.HI R84, RZ, 0xa, R114 ;  /* 0x0000000aff547819 */ /* 0x001fe20000011672 */
[----:B-1----:R-:W-:Y:S02]  /*3340*/  @P1 IMAD.MOV.U32 R82, RZ, RZ, R85 ;  /* 0x000000ffff521224 */ /* 0x002fe400078e0055 */
[----:B------:R-:W-:Y:S01]  /*3350*/  @P1 IMAD.MOV.U32 R83, RZ, RZ, R86 ;  /* 0x000000ffff531224 */ /* 0x000fe200078e0056 */
[----:B----4-:R-:W-:Y:S01]  /*3360*/  IADD3 R85, P6, PT, R2, UR13, RZ ;  /* 0x0000000d02557c10 */ /* 0x010fe2000ffde0ff */
[----:B------:R0:W-:Y:S01]  /*3370*/  STL [R1+0x70], R86 ;  /* 0x0000705601007387 */ /* 0x0001e20000100800 */
[----:B------:R-:W-:Y:S01]  /*3380*/  UIMAD UR11, UR4, 0x5, URZ ;  /* 0x00000005040b78a4 */ /* 0x000fe2000f8e02ff */
[----:B------:R-:W-:-:S02]  /*3390*/  PRMT R151, RZ, 0x7610, R151 ;  /* 0x00007610ff977816 */ /* 0x000fc40000000097 */
[----:B------:R1:W4:Y:S01]  /*33a0*/  @P1 LDG.E.U8 R153, desc[UR18][R82.64] ;  /* 0x0000001252991981 */ /* 0x000322000c1e1100 */
[----:B------:R-:W-:Y:S01]  /*33b0*/  LOP3.LUT P1, RZ, R84, 0x1, RZ, 0xc0, !PT ;  /* 0x0000000154ff7812 */ /* 0x000fe2000782c0ff */
[----:B------:R-:W-:Y:S01]  /*33c0*/  USHF.R.S32.HI UR16, URZ, 0x1f, UR11 ;  /* 0x0000001fff107899 */ /* 0x000fe2000801140b */
[----:B0-----:R-:W-:Y:S02]  /*33d0*/  IADD3.X R86, PT, PT, R3, UR21, RZ, P6, !PT ;  /* 0x0000001503567c10 */ /* 0x001fe4000b7fe4ff */
[----:B------:R-:W-:Y:S01]  /*33e0*/  IADD3 R91, P6, PT, R4, UR13, RZ ;  /* 0x0000000d045b7c10 */ /* 0x000fe2000ffde0ff */
[----:B------:R0:W-:Y:S01]  /*33f0*/  STL [R1+0x15c], R85 ;  /* 0x00015c5501007387 */ /* 0x0001e20000100800 */
[----:B------:R-:W-:Y:S01]  /*3400*/  @P4 IMAD.MOV.U32 R84, RZ, RZ, R85 ;  /* 0x000000ffff544224 */ /* 0x000fe200078e0055 */
[----:B------:R-:W-:Y:S01]  /*3410*/  UIMAD UR14, UR4, 0xd, URZ ;  /* 0x0000000d040e78a4 */ /* 0x000fe2000f8e02ff */
[----:B------:R-:W-:Y:S02]  /*3420*/  IADD3.X R92, PT, PT, R5, UR21, RZ, P6, !PT ;  /* 0x00000015055c7c10 */ /* 0x000fe4000b7fe4ff */
[----:B-1----:R-:W-:Y:S01]  /*3430*/  IADD3 R82, P6, PT, R2, UR11, RZ ;  /* 0x0000000b02527c10 */ /* 0x002fe2000ffde0ff */
[----:B------:R-:W-:Y:S01]  /*3440*/  USHF.R.S32.HI UR17, URZ, 0x1f, UR14 ;  /* 0x0000001fff117899 */ /* 0x000fe2000801140e */
[----:B0-----:R-:W-:Y:S01]  /*3450*/  @P4 IMAD.MOV.U32 R85, RZ, RZ, R86 ;  /* 0x000000ffff554224 */ /* 0x001fe200078e0056 */
[----:B------:R-:W-:Y:S01]  /*3460*/  UIMAD UR15, UR4, 0x15, URZ ;  /* 0x00000015040f78a4 */ /* 0x000fe2000f8e02ff */
[----:B------:R-:W-:-:S03]  /*3470*/  IADD3.X R83, PT, PT, R3, UR16, RZ, P6, !PT ;  /* 0x0000001003537c10 */ /* 0x000fc6000b7fe4ff */
[----:B------:R0:W3:Y:S01]  /*3480*/  @P4 LDG.E.U8 R151, desc[UR18][R84.64] ;  /* 0x0000001254974981 */ /* 0x0000e2000c1e1100 */
[----:B------:R-:W-:-:S03]  /*3490*/  USHF.R.S32.HI UR20, URZ, 0x1f, UR15 ;  /* 0x0000001fff147899 */ /* 0x000fc6000801140f */
[----:B------:R1:W-:Y:S01]  /*34a0*/  STL [R1+0x158], R86 ;  /* 0x0001585601007387 */ /* 0x0003e20000100800 */
[----:B0-----:R-:W-:-:S04]  /*34b0*/  IADD3 R84, P6, PT, R2, UR14, RZ ;  /* 0x0000000e02547c10 */ /* 0x001fc8000ffde0ff */
[C---:B------:R-:W-:Y:S02]  /*34c0*/  IADD3.X R85, PT, PT, R3.reuse, UR17, RZ, P6, !PT ;  /* 0x0000001103557c10 */ /* 0x040fe4000b7fe4ff */
[----:B-1----:R-:W-:Y:S02]  /*34d0*/  IADD3 R86, P6, PT, R2, UR15, RZ ;  /* 0x0000000f02567c10 */ /* 0x002fe4000ffde0ff */
[----:B------:R-:W-:Y:S02]  /*34e0*/  PRMT R197, RZ, 0x7610, R197 ;  /* 0x00007610ffc57816 */ /* 0x000fe400000000c5 */
[----:B------:R-:W-:Y:S02]  /*34f0*/  IADD3.X R87, PT, PT, R3, UR20, RZ, P6, !PT ;  /* 0x0000001403577c10 */ /* 0x000fe4000b7fe4ff */
[----:B------:R-:W-:Y:S01]  /*3500*/  IADD3 R88, P6, PT, R6, UR13, RZ ;  /* 0x0000000d06587c10 */ /* 0x000fe2000ffde0ff */
[----:B------:R-:W-:Y:S03]  /*3510*/  STL [R1+0x164], R91 ;  /* 0x0001645b01007387 */ /* 0x000fe60000100800 */
[----:B------:R-:W-:Y:S01]  /*3520*/  IADD3.X R89, PT, PT, R7, UR21, RZ, P6, !PT ;  /* 0x0000001507597c10 */ /* 0x000fe2000b7fe4ff */
[----:B------:R-:W-:Y:S01]  /*3530*/  STL [R1+0x160], R92 ;  /* 0x0001605c01007387 */ /* 0x000fe20000100800 */
[----:B------:R-:W-:-:S02]  /*3540*/  IADD3 R90, P6, PT, R8, UR13, RZ ;  /* 0x0000000d085a7c10 */ /* 0x000fc4000ffde0ff */
[----:B------:R-:W-:Y:S01]  /*3550*/  PRMT R118, RZ, 0x7610, R118 ;  /* 0x00007610ff767816 */ /* 0x000fe20000000076 */
[----:B------:R0:W-:Y:S04]  /*3560*/  STL [R1+0x7c], R86 ;  /* 0x00007c5601007387 */ /* 0x0001e80000100800 */
[----:B------:R0:W3:Y:S01]  /*3570*/  @P1 LDG.E.U8 R197, desc[UR18][R86.64] ;  /* 0x0000001256c51981 */ /* 0x0000e2000c1e1100 */
[----:B------:R-:W-:-:S03]  /*3580*/  PRMT R119, RZ, 0x7610, R119 ;  /* 0x00007610ff777816 */ /* 0x000fc60000000077 */
[----:B------:R1:W-:Y:S01]  /*3590*/  STL [R1+0x78], R87 ;  /* 0x0000785701007387 */ /* 0x0003e20000100800 */
[----:B------:R-:W-:-:S03]  /*35a0*/  PRMT R150, RZ, 0x7610, R150 ;  /* 0x00007610ff967816 */ /* 0x000fc60000000096 */
[----:B------:R5:W3:Y:S01]  /*35b0*/  @P4 LDG.E.U8 R118, desc[UR18][R88.64] ;  /* 0x0000001258764981 */ /* 0x000ae2000c1e1100 */
[----:B0-----:R-:W-:Y:S01]  /*35c0*/  @P4 IMAD.MOV.U32 R86, RZ, RZ, R91 ;  /* 0x000000ffff564224 */ /* 0x001fe200078e005b */
[----:B------:R-:W-:Y:S02]  /*35d0*/  IADD3.X R91, PT, PT, R9, UR21, RZ, P6, !PT ;  /* 0x00000015095b7c10 */ /* 0x000fe4000b7fe4ff */
[----:B------:R5:W-:Y:S01]  /*35e0*/  STL [R1+0x16c], R88 ;  /* 0x00016c5801007387 */ /* 0x000be20000100800 */
[----:B-1----:R-:W-:-:S03]  /*35f0*/  @P4 IMAD.MOV.U32 R87, RZ, RZ, R92 ;  /* 0x000000ffff574224 */ /* 0x002fc600078e005c */
[----:B------:R0:W-:Y:S04]  /*3600*/  STL [R1+0x168], R89 ;  /* 0x0001685901007387 */ /* 0x0001e80000100800 */
[----:B------:R-:W3:Y:S01]  /*3610*/  @P4 LDG.E.U8 R119, desc[UR18][R86.64] ;  /* 0x0000001256774981 */ /* 0x000ee2000c1e1100 */
[----:B-----5:R-:W-:Y:S02]  /*3620*/  @P4 IMAD.MOV.U32 R88, RZ, RZ, R90 ;  /* 0x000000ffff584224 */ /* 0x020fe400078e005a */
[----:B0-----:R-:W-:-:S05]  /*3630*/  @P4 IMAD.MOV.U32 R89, RZ, RZ, R91 ;  /* 0x000000ffff594224 */ /* 0x001fca00078e005b */
[----:B------:R0:W5:Y:S04]  /*3640*/  @P4 LDG.E.U8 R150, desc[UR18][R88.64] ;  /* 0x0000001258964981 */ /* 0x000168000c1e1100 */
[----:B------:R1:W-:Y:S01]  /*3650*/  STL [R1+0x174], R90 ;  /* 0x0001745a01007387 */ /* 0x0003e20000100800 */
[----:B0-----:R-:W-:-:S04]  /*3660*/  IADD3 R88, P4, PT, R6, UR11, RZ ;  /* 0x0000000b06587c10 */ /* 0x001fc8000ff9e0ff */
[----:B------:R-:W-:Y:S02]  /*3670*/  IADD3.X R89, PT, PT, R7, UR16, RZ, P4, !PT ;  /* 0x0000001007597c10 */ /* 0x000fe4000a7fe4ff */
[----:B-1----:R-:W-:Y:S01]  /*3680*/  IADD3 R90, P4, PT, R8, UR11, RZ ;  /* 0x0000000b085a7c10 */ /* 0x002fe2000ff9e0ff */
[----:B------:R0:W-:Y:S03]  /*3690*/  STL [R1+0x170], R91 ;  /* 0x0001705b01007387 */ /* 0x0001e60000100800 */
[----:B0-----:R-:W-:Y:S02]  /*36a0*/  IADD3.X R91, PT, PT, R9, UR16, RZ, P4, !PT ;  /* 0x00000010095b7c10 */ /* 0x001fe4000a7fe4ff */
[----:B------:R-:W-:-:S04]  /*36b0*/  IADD3 R92, P4, PT, R4, UR14, RZ ;  /* 0x0000000e045c7c10 */ /* 0x000fc8000ff9e0ff */
[----:B------:R-:W-:Y:S02]  /*36c0*/  IADD3.X R93, PT, PT, R5, UR17, RZ, P4, !PT ;  /* 0x00000011055d7c10 */ /* 0x000fe4000a7fe4ff */
[----:B------:R-:W-:Y:S01]  /*36d0*/  IADD3 R94, P4, PT, R6, UR14, RZ ;  /* 0x0000000e065e7c10 */ /* 0x000fe2000ff9e0ff */
[----:B------:R-:W-:-:S04]  /*36e0*/  @!UP1 UIADD3 UR12, UPT, UPT, -UR12, 0x100000, URZ ;  /* 0x001000000c0c9890 */ /* 0x000fc8000fffe1ff */
[----:B------:R-:W-:Y:S02]  /*36f0*/  @!UP1 USHF.L.U32 UR13, UR12, 0xb, URZ ;  /* 0x0000000b0c0d9899 */ /* 0x000fe400080006ff */
[----:B------:R-:W-:Y:S01]  /*3700*/  @!UP1 USHF.L.U32 UR12, UR12, 0x1, URZ ;  /* 0x000000010c0c9899 */ /* 0x000fe200080006ff */
[----:B------:R-:W-:Y:S02]  /*3710*/  IADD3.X R95, PT, PT, R7, UR17, RZ, P4, !PT ;  /* 0x00000011075f7c10 */ /* 0x000fe4000a7fe4ff */
[----:B------:R-:W-:Y:S02]  /*3720*/  IADD3 R96, P4, PT, R8, UR14, RZ ;  /* 0x0000000e08607c10 */ /* 0x000fe4000ff9e0ff */
[----:B------:R-:W-:Y:S02]  /*3730*/  PRMT R195, RZ, 0x7610, R195 ;  /* 0x00007610ffc37816 */ /* 0x000fe400000000c3 */
[----:B------:R-:W-:Y:S02]  /*3740*/  PRMT R122, RZ, 0x7610, R122 ;  /* 0x00007610ff7a7816 */ /* 0x000fe4000000007a */
[----:B------:R-:W-:-:S02]  /*3750*/  PRMT R142, RZ, 0x7610, R142 ;  /* 0x00007610ff8e7816 */ /* 0x000fc4000000008e */
[----:B------:R-:W-:Y:S01]  /*3760*/  PRMT R124, RZ, 0x7610, R124 ;  /* 0x00007610ff7c7816 */ /* 0x000fe2000000007c */
[----:B------:R-:W-:Y:S01]  /*3770*/  VOTEU.ALL UP1, P3 ;  /* 0x0000000000ff7886 */ /* 0x000fe20001820000 */
[----:B------:R-:W-:Y:S01]  /*3780*/  IADD3.X R97, PT, PT, R9, UR17, RZ, P4, !PT ;  /* 0x0000001109617c10 */ /* 0x000fe2000a7fe4ff */
[----:B------:R-:W3:Y:S03]  /*3790*/  @!P2 LDG.E.U8 R195, desc[UR18][R84.64] ;  /* 0x0000001254c3a981 */ /* 0x000ee6000c1e1100 */
[----:B------:R0:W1:Y:S01]  /*37a0*/  @!UP1 SYNCS.EXCH.64 URZ, [UR9+0x8408], UR12 ;  /* 0x0084080c09ff95b2 */ /* 0x0000620008000100 */
[----:B------:R-:W3:Y:S04]  /*37b0*/  @!P2 LDG.E.U8 R122, desc[UR18][R92.64] ;  /* 0x000000125c7aa981 */ /* 0x000ee8000c1e1100 */
[----:B------:R-:W3:Y:S04]  /*37c0*/  @!P2 LDG.E.U8 R142, desc[UR18][R94.64] ;  /* 0x000000125e8ea981 */ /* 0x000ee8000c1e1100 */
[----:B------:R-:W3:Y:S01]  /*37d0*/  @!P2 LDG.E.U8 R124, desc[UR18][R96.64] ;  /* 0x00000012607ca981 */ /* 0x000ee2000c1e1100 */
[----:B------:R-:W-:-:S03]  /*37e0*/  IADD3 R116, P2, PT, R4, UR15, RZ ;  /* 0x0000000f04747c10 */ /* 0x000fc6000ff5e0ff */
[----:B--2---:R2:W-:Y:S01]  /*37f0*/  STS.U8 [R200+UR9], R109 ;  /* 0x0000006dc8007988 */ /* 0x0045e20008000009 */
[----:B------:R-:W-:-:S03]  /*3800*/  IADD3.X R117, PT, PT, R5, UR20, RZ, P2, !PT ;  /* 0x0000001405757c10 */ /* 0x000fc600097fe4ff */
[----:B------:R-:W-:Y:S01]  /*3810*/  STS.U8 [R200+UR9+0x1000], R107 ;  /* 0x0010006bc8007988 */ /* 0x000fe20008000009 */
[----:B--2---:R-:W-:-:S03]  /*3820*/  IADD3 R109, P2, PT, R6, UR15, RZ ;  /* 0x0000000f066d7c10 */ /* 0x004fc6000ff5e0ff */
[----:B------:R2:W-:Y:S01]  /*3830*/  STS.U8 [R200+UR9+0x2000], R108 ;  /* 0x0020006cc8007988 */ /* 0x0005e20008000009 */
[----:B------:R-:W-:-:S03]  /*3840*/  IADD3.X R199, PT, PT, R7, UR20, RZ, P2, !PT ;  /* 0x0000001407c77c10 */ /* 0x000fc600097fe4ff */
[----:B------:R-:W-:Y:S04]  /*3850*/  STL [R1+0x84], R116 ;  /* 0x0000847401007387 */ /* 0x000fe80000100800 */
[----:B------:R-:W-:Y:S01]  /*3860*/  STL [R1+0x80], R117 ;  /* 0x0000807501007387 */ /* 0x000fe20000100800 */
[----:B--2---:R-:W-:-:S03]  /*3870*/  IADD3 R108, P2, PT, R8, UR15, RZ ;  /* 0x0000000f086c7c10 */ /* 0x004fc6000ff5e0ff */
[----:B------:R2:W-:Y:S04]  /*3880*/  STS.U8 [R200+UR9+0x3000], R106 ;  /* 0x0030006ac8007988 */ /* 0x0005e80008000009 */
[----:B------:R0:W-:Y:S01]  /*3890*/  STL [R1+0x8c], R109 ;  /* 0x00008c6d01007387 */ /* 0x0001e20000100800 */
[----:B------:R-:W-:Y:S01]  /*38a0*/  PRMT R143, RZ, 0x7610, R143 ;  /* 0x00007610ff8f7816 */ /* 0x000fe2000000008f */
[----:B--2---:R-:W-:Y:S02]  /*38b0*/  @P1 IMAD.MOV.U32 R106, RZ, RZ, R109 ;  /* 0x000000ffff6a1224 */ /* 0x004fe400078e006d */
[----:B------:R-:W-:Y:S01]  /*38c0*/  STS.U8 [R200+UR9+0x400], R103 ;  /* 0x00040067c8007988 */ /* 0x000fe20008000009 */
[----:B0-----:R-:W-:-:S03]  /*38d0*/  IADD3.X R109, PT, PT, R9, UR20, RZ, P2, !PT ;  /* 0x00000014096d7c10 */ /* 0x001fc600097fe4ff */
[----:B------:R0:W-:Y:S01]  /*38e0*/  STS.U8 [R200+UR9+0x1400], R104 ;  /* 0x00140068c8007988 */ /* 0x0001e20008000009 */
[----:B------:R-:W-:Y:S01]  /*38f0*/  PRMT R138, RZ, 0x7610, R138 ;  /* 0x00007610ff8a7816 */ /* 0x000fe2000000008a */
[----:B------:R-:W-:Y:S01]  /*3900*/  @P1 IMAD.MOV.U32 R107, RZ, RZ, R199 ;  /* 0x000000ffff6b1224 */ /* 0x000fe200078e00c7 */
[----:B------:R-:W-:Y:S01]  /*3910*/  PRMT R134, RZ, 0x7610, R134 ;  /* 0x00007610ff867816 */ /* 0x000fe20000000086 */
[----:B------:R2:W-:Y:S04]  /*3920*/  STS.U8 [R200+UR9+0x2400], R105 ;  /* 0x00240069c8007988 */ /* 0x0005e80008000009 */
[----:B------:R-:W-:Y:S01]  /*3930*/  STS.U8 [R200+UR9+0x3400], R102 ;  /* 0x00340066c8007988 */ /* 0x000fe20008000009 */
[----:B0-----:R-:W-:-:S03]  /*3940*/  @P1 IMAD.MOV.U32 R104, RZ, RZ, R108 ;  /* 0x000000ffff681224 */ /* 0x001fc600078e006c */
[----:B------:R0:W-:Y:S01]  /*3950*/  STS.U8 [R200+UR9+0x800], R101 ;  /* 0x00080065c8007988 */ /* 0x0001e20008000009 */
[----:B--2---:R-:W-:Y:S01]  /*3960*/  @P1 IMAD.MOV.U32 R105, RZ, RZ, R109 ;  /* 0x000000ffff691224 */ /* 0x004fe200078e006d */
[----:B------:R-:W-:Y:S02]  /*3970*/  IADD3 R86, P6, PT, R4, UR11, RZ ;  /* 0x0000000b04567c10 */ /* 0x000fe4000ffde0ff */
[----:B------:R-:W2:Y:S01]  /*3980*/  @P1 LDG.E.U8 R143, desc[UR18][R116.64] ;  /* 0x00000012748f1981 */ /* 0x000ea2000c1e1100 */
[----:B------:R-:W-:-:S03]  /*3990*/  UIMAD UR11, UR4, 0x1d, URZ ;  /* 0x0000001d040b78a4 */ /* 0x000fc6000f8e02ff */
[----:B------:R1:W2:Y:S01]  /*39a0*/  @P1 LDG.E.U8 R138, desc[UR18][R106.64] ;  /* 0x000000126a8a1981 */ /* 0x0002a2000c1e1100 */
[----:B0-----:R-:W-:-:S03]  /*39b0*/  SHF.R.U32.HI R101, RZ, 0x2, R114 ;  /* 0x00000002ff657819 */ /* 0x001fc60000011672 */
[----:B------:R-:W2:Y:S01]  /*39c0*/  @P1 LDG.E.U8 R134, desc[UR18][R104.64] ;  /* 0x0000001268861981 */ /* 0x000ea2000c1e1100 */
[----:B------:R-:W-:Y:S01]  /*39d0*/  LOP3.LUT P1, RZ, R101, 0x1, RZ, 0xc0, !PT ;  /* 0x0000000165ff7812 */ /* 0x000fe2000782c0ff */
[----:B------:R-:W-:Y:S02]  /*39e0*/  USHF.R.S32.HI UR12, URZ, 0x1f, UR11 ;  /* 0x0000001fff0c7899 */ /* 0x000fe4000801140b */
[----:B------:R-:W-:Y:S02]  /*39f0*/  IADD3 R103, P2, PT, R2, UR11, RZ ;  /* 0x0000000b02677c10 */ /* 0x000fe4000ff5e0ff */
[----:B------:R-:W-:Y:S01]  /*3a00*/  PRMT R157, RZ, 0x7610, R157 ;  /* 0x00007610ff9d7816 */ /* 0x000fe2000000009d */
[----:B------:R-:W-:Y:S01]  /*3a10*/  STL [R1+0x88], R199 ;  /* 0x000088c701007387 */ /* 0x000fe20000100800 */
[----:B------:R-:W-:Y:S02]  /*3a20*/  PRMT R121, RZ, 0x7610, R121 ;  /* 0x00007610ff797816 */ /* 0x000fe40000000079 */
[----:B-1----:R-:W-:Y:S01]  /*3a30*/  IADD3.X R106, PT, PT, R3, UR12, RZ, P2, !PT ;  /* 0x0000000c036a7c10 */ /* 0x002fe200097fe4ff */
[----:B------:R-:W-:Y:S01]  /*3a40*/  STL [R1+0x94], R108 ;  /* 0x0000946c01007387 */ /* 0x000fe20000100800 */
[----:B------:R-:W-:-:S02]  /*3a50*/  IADD3.X R87, PT, PT, R5, UR16, RZ, P6, !PT ;  /* 0x0000001005577c10 */ /* 0x000fc4000b7fe4ff */
[----:B------:R-:W-:Y:S01]  /*3a60*/  PRMT R120, RZ, 0x7610, R120 ;  /* 0x00007610ff787816 */ /* 0x000fe20000000078 */
[----:B------:R0:W-:Y:S01]  /*3a70*/  STS.U8 [R200+UR9+0x1800], R100 ;  /* 0x00180064c8007988 */ /* 0x0001e20008000009 */
[----:B------:R-:W-:Y:S01]  /*3a80*/  IADD3 R102, P2, PT, R4, UR11, RZ ;  /* 0x0000000b04667c10 */ /* 0x000fe2000ff5e0ff */
[----:B------:R-:W-:Y:S01]  /*3a90*/  @P1 IMAD.MOV.U32 R101, RZ, RZ, R106 ;  /* 0x000000ffff651224 */ /* 0x000fe200078e006a */
[----:B------:R-:W-:Y:S01]  /*3aa0*/  PRMT R129, RZ, 0x7610, R129 ;  /* 0x00007610ff817816 */ /* 0x000fe20000000081 */
[----:B------:R-:W-:Y:S01]  /*3ab0*/  STL [R1+0x90], R109 ;  /* 0x0000906d01007387 */ /* 0x000fe20000100800 */
[----:B------:R-:W-:-:S03]  /*3ac0*/  PRMT R123, RZ, 0x7610, R123 ;  /* 0x00007610ff7b7816 */ /* 0x000fc6000000007b */
[----:B------:R1:W-:Y:S01]  /*3ad0*/  STL [R1+0x17c], R103 ;  /* 0x00017c6701007387 */ /* 0x0003e20000100800 */
[----:B0-----:R-:W-:-:S03]  /*3ae0*/  @P1 IMAD.MOV.U32 R100, RZ, RZ, R103 ;  /* 0x000000ffff641224 */ /* 0x001fc600078e0067 */
[----:B------:R-:W2:Y:S01]  /*3af0*/  @!P5 LDG.E.U8 R157, desc[UR18][R82.64] ;  /* 0x00000012529dd981 */ /* 0x000ea2000c1e1100 */
[----:B------:R-:W-:-:S03]  /*3b00*/  PRMT R126, RZ, 0x7610, R126 ;  /* 0x00007610ff7e7816 */ /* 0x000fc6000000007e */
[----:B------:R-:W2:Y:S01]  /*3b10*/  @!P5 LDG.E.U8 R121, desc[UR18][R86.64] ;  /* 0x000000125679d981 */ /* 0x000ea2000c1e1100 */
[----:B-1----:R-:W-:-:S03]  /*3b20*/  IADD3.X R103, PT, PT, R5, UR12, RZ, P2, !PT ;  /* 0x0000000c05677c10 */ /* 0x002fc600097fe4ff */
[----:B------:R-:W2:Y:S04]  /*3b30*/  @!P5 LDG.E.U8 R120, desc[UR18][R88.64] ;  /* 0x000000125878d981 */ /* 0x000ea8000c1e1100 */
[----:B------:R-:W-:Y:S04]  /*3b40*/  STS.U8 [R200+UR9+0x2800], R110 ;  /* 0x0028006ec8007988 */ /* 0x000fe80008000009 */
[----:B------:R0:W-:Y:S04]  /*3b50*/  STS.U8 [R200+UR9+0x3800], R98 ;  /* 0x00380062c8007988 */ /* 0x0001e80008000009 */
[----:B------:R1:W-:Y:S04]  /*3b60*/  STS.U8 [R200+UR9+0xc00], R99 ;  /* 0x000c0063c8007988 */ /* 0x0003e80008000009 */
[----:B------:R1:W2:Y:S01]  /*3b70*/  @P1 LDG.E.U8 R129, desc[UR18][R100.64] ;  /* 0x0000001264811981 */ /* 0x0002a2000c1e1100 */
[----:B0-----:R-:W-:-:S03]  /*3b80*/  @P1 IMAD.MOV.U32 R98, RZ, RZ, R102 ;  /* 0x000000ffff621224 */ /* 0x001fc600078e0066 */
[----:B------:R-:W2:Y:S01]  /*3b90*/  @!P5 LDG.E.U8 R123, desc[UR18][R90.64] ;  /* 0x000000125a7bd981 */ /* 0x000ea2000c1e1100 */
[----:B-1----:R-:W-:-:S03]  /*3ba0*/  @P1 IMAD.MOV.U32 R99, RZ, RZ, R103 ;  /* 0x000000ffff631224 */ /* 0x002fc600078e0067 */
[----:B------:R-:W-:Y:S01]  /*3bb0*/  STL [R1+0x178], R106 ;  /* 0x0001786a01007387 */ /* 0x000fe20000100800 */
[----:B------:R-:W-:-:S03]  /*3bc0*/  IADD3 R100, P2, PT, R6, UR11, RZ ;  /* 0x0000000b06647c10 */ /* 0x000fc6000ff5e0ff */
[----:B------:R-:W-:Y:S01]  /*3bd0*/  STL [R1+0x184], R102 ;  /* 0x0001846601007387 */ /* 0x000fe20000100800 */
[----:B------:R-:W-:Y:S02]  /*3be0*/  LOP3.LUT R199, R200, 0x10, RZ, 0x3c, !PT ;  /* 0x00000010c8c77812 */ /* 0x000fe400078e3cff */
[----:B------:R-:W-:Y:S01]  /*3bf0*/  IADD3.X R101, PT, PT, R7, UR12, RZ, P2, !PT ;  /* 0x0000000c07657c10 */ /* 0x000fe200097fe4ff */
[----:B------:R-:W-:Y:S04]  /*3c00*/  STL [R1+0x180], R103 ;  /* 0x0001806701007387 */ /* 0x000fe80000100800 */
[----:B------:R0:W2:Y:S01]  /*3c10*/  @P1 LDG.E.U8 R126, desc[UR18][R98.64] ;  /* 0x00000012627e1981 */ /* 0x0000a2000c1e1100 */
[----:B------:R-:W-:-:S03]  /*3c20*/  PRMT R125, RZ, 0x7610, R125 ;  /* 0x00007610ff7d7816 */ /* 0x000fc6000000007d */
[----:B------:R1:W-:Y:S04]  /*3c30*/  STL [R1+0x18c], R100 ;  /* 0x00018c6401007387 */ /* 0x0003e80000100800 */
[----:B------:R-:W-:Y:S01]  /*3c40*/  STS.U8 [R200+UR9+0x1c00], R113 ;  /* 0x001c0071c8007988 */ /* 0x000fe20008000009 */
[----:B0-----:R-:W-:-:S03]  /*3c50*/  @P1 IMAD.MOV.U32 R98, RZ, RZ, R100 ;  /* 0x000000ffff621224 */ /* 0x001fc600078e0064 */
[----:B------:R-:W-:Y:S01]  /*3c60*/  STS.U8 [R200+UR9+0x2c00], R112 ;  /* 0x002c0070c8007988 */ /* 0x000fe20008000009 */
[----:B-1----:R-:W-:Y:S01]  /*3c70*/  IADD3 R100, P2, PT, R8, UR11, RZ ;  /* 0x0000000b08647c10 */ /* 0x002fe2000ff5e0ff */
[----:B------:R-:W-:Y:S02]  /*3c80*/  @P1 IMAD.MOV.U32 R99, RZ, RZ, R101 ;  /* 0x000000ffff631224 */ /* 0x000fe400078e0065 */
[----:B------:R-:W-:Y:S04]  /*3c90*/  STS.U8 [R200+UR9+0x3c00], R111 ;  /* 0x003c006fc8007988 */ /* 0x000fe80008000009 */
[----:B------:R0:W-:Y:S04]  /*3ca0*/  STL [R1+0x188], R101 ;  /* 0x0001886501007387 */ /* 0x0001e80000100800 */
[----:B------:R-:W-:Y:S04]  /*3cb0*/  STS.U8 [R199+UR9+0x80], R115 ;  /* 0x00008073c7007988 */ /* 0x000fe80008000009 */
[----:B------:R-:W-:Y:S01]  /*3cc0*/  STS.U8 [R199+UR9+0x1080], R132 ;  /* 0x00108084c7007988 */ /* 0x000fe20008000009 */
[----:B0-----:R-:W-:-:S03]  /*3cd0*/  IADD3.X R101, PT, PT, R9, UR12, RZ, P2, !PT ;  /* 0x0000000c09657c10 */ /* 0x001fc600097fe4ff */
[----:B------:R-:W-:Y:S04]  /*3ce0*/  STS.U8 [R199+UR9+0x2080], R131 ;  /* 0x00208083c7007988 */ /* 0x000fe80008000009 */
[----:B------:R0:W-:Y:S04]  /*3cf0*/  STS.U8 [R199+UR9+0x3080], R130 ;  /* 0x00308082c7007988 */ /* 0x0001e80008000009 */
[----:B------:R1:W2:Y:S01]  /*3d00*/  @P1 LDG.E.U8 R125, desc[UR18][R98.64] ;  /* 0x00000012627d1981 */ /* 0x0002a2000c1e1100 */
[----:B0-----:R-:W-:Y:S01]  /*3d10*/  PRMT R130, RZ, 0x7610, R130 ;  /* 0x00007610ff827816 */ /* 0x001fe20000000082 */
[----:B-1----:R-:W-:-:S02]  /*3d20*/  @P1 IMAD.MOV.U32 R98, RZ, RZ, R100 ;  /* 0x000000ffff621224 */ /* 0x002fc400078e0064 */
[----:B------:R-:W-:Y:S01]  /*3d30*/  @P1 IMAD.MOV.U32 R99, RZ, RZ, R101 ;  /* 0x000000ffff631224 */ /* 0x000fe200078e0065 */
[----:B------:R-:W-:-:S04]  /*3d40*/  UIMAD UR11, UR4, 0x6, URZ ;  /* 0x00000006040b78a4 */ /* 0x000fc8000f8e02ff */
[----:B------:R0:W2:Y:S01]  /*3d50*/  @P1 LDG.E.U8 R130, desc[UR18][R98.64] ;  /* 0x0000001262821981 */ /* 0x0000a2000c1e1100 */
[----:B------:R-:W-:Y:S01]  /*3d60*/  USHF.R.S32.HI UR12, URZ, 0x1f, UR11 ;  /* 0x0000001fff0c7899 */ /* 0x000fe2000801140b */
[----:B0-----:R-:W-:-:S05]  /*3d70*/  VIADD R98, R198, 0xfffffff9 ;  /* 0xfffffff9c6627836 */ /* 0x001fca0000000000 */
[----:B------:R-:W-:Y:S02]  /*3d80*/  ISETP.GE.U32.AND P1, PT, R98, 0x7fffffda, PT ;  /* 0x7fffffda6200780c */ /* 0x000fe40003f26070 */
[----:B------:R-:W-:Y:S01]  /*3d90*/  IADD3 R98, P2, PT, R2, UR11, RZ ;  /* 0x0000000b02627c10 */ /* 0x000fe2000ff5e0ff */
[----:B------:R0:W-:Y:S03]  /*3da0*/  STL [R1+0x194], R100 ;  /* 0x0001946401007387 */ /* 0x0001e60000100800 */
[----:B------:R-:W-:Y:S01]  /*3db0*/  IADD3.X R99, PT, PT, R3, UR12, RZ, P2, !PT ;  /* 0x0000000c03637c10 */ /* 0x000fe200097fe4ff */
[----:B------:R1:W-:Y:S01]  /*3dc0*/  STL [R1+0x190], R101 ;  /* 0x0001906501007387 */ /* 0x0003e20000100800 */
[----:B0-----:R-:W-:-:S03]  /*3dd0*/  IADD3 R100, P2, PT, R4, UR11, RZ ;  /* 0x0000000b04647c10 */ /* 0x001fc6000ff5e0ff */
[----:B------:R-:W-:Y:S01]  /*3de0*/  STS.U8 [R199+UR9+0x480], R136 ;  /* 0x00048088c7007988 */ /* 0x000fe20008000009 */
[----:B-1----:R-:W-:-:S03]  /*3df0*/  IADD3.X R101, PT, PT, R5, UR12, RZ, P2, !PT ;  /* 0x0000000c05657c10 */ /* 0x002fc600097fe4ff */
[----:B------:R-:W-:Y:S01]  /*3e00*/  STS.U8 [R199+UR9+0x1480], R135 ;  /* 0x00148087c7007988 */ /* 0x000fe20008000009 */
[----:B------:R-:W-:-:S03]  /*3e10*/  IADD3 R102, P2, PT, R6, UR11, RZ ;  /* 0x0000000b06667c10 */ /* 0x000fc6000ff5e0ff */
[----:B------:R0:W-:Y:S01]  /*3e20*/  STS.U8 [R199+UR9+0x2480], R133 ;  /* 0x00248085c7007988 */ /* 0x0001e20008000009 */
[----:B------:R-:W-:Y:S02]  /*3e30*/  PRMT R132, RZ, 0x7610, R132 ;  /* 0x00007610ff847816 */ /* 0x000fe40000000084 */
[----:B------:R-:W-:Y:S02]  /*3e40*/  PRMT R131, RZ, 0x7610, R131 ;  /* 0x00007610ff837816 */ /* 0x000fe40000000083 */
[----:B------:R-:W-:Y:S02]  /*3e50*/  IADD3.X R103, PT, PT, R7, UR12, RZ, P2, !PT ;  /* 0x0000000c07677c10 */ /* 0x000fe400097fe4ff */
[----:B------:R-:W2:Y:S01]  /*3e60*/  @!P1 LDG.E.U8 R132, desc[UR18][R100.64] ;  /* 0x0000001264849981 */ /* 0x000ea2000c1e1100 */
[----:B0-----:R-:W-:-:S03]  /*3e70*/  PRMT R133, RZ, 0x7610, R133 ;  /* 0x00007610ff857816 */ /* 0x001fc60000000085 */
[----:B------:R-:W2:Y:S04]  /*3e80*/  @!P1 LDG.E.U8 R131, desc[UR18][R102.64] ;  /* 0x0000001266839981 */ /* 0x000ea8000c1e1100 */
[----:B------:R-:W2:Y:S01]  /*3e90*/  @!P1 LDG.E.U8 R133, desc[UR18][R98.64] ;  /* 0x0000001262859981 */ /* 0x000ea2000c1e1100 */
[----:B------:R-:W-:-:S03]  /*3ea0*/  IADD3 R104, P2, PT, R8, UR11, RZ ;  /* 0x0000000b08687c10 */ /* 0x000fc6000ff5e0ff */
[----:B------:R-:W-:Y:S01]  /*3eb0*/  STS.U8 [R199+UR9+0x3480], R140 ;  /* 0x0034808cc7007988 */ /* 0x000fe20008000009 */
[----:B------:R-:W-:-:S03]  /*3ec0*/  IADD3.X R105, PT, PT, R9, UR12, RZ, P2, !PT ;  /* 0x0000000c09697c10 */ /* 0x000fc600097fe4ff */
[----:B------:R-:W-:Y:S01]  /*3ed0*/  STS.U8 [R199+UR9+0x880], R139 ;  /* 0x0008808bc7007988 */ /* 0x000fe20008000009 */
[----:B------:R-:W-:-:S03]  /*3ee0*/  VIADD R106, R198, 0xfffffff1 ;  /* 0xfffffff1c66a7836 */ /* 0x000fc60000000000 */
[----:B------:R0:W-:Y:S01]  /*3ef0*/  STS.U8 [R199+UR9+0x1880], R137 ;  /* 0x00188089c7007988 */ /* 0x0001e20008000009 */
[----:B------:R-:W-:Y:S01]  /*3f00*/  UIMAD UR11, UR4, 0xe, URZ ;  /* 0x0000000e040b78a4 */ /* 0x000fe2000f8e02ff */
[----:B0-----:R-:W-:-:S03]  /*3f10*/  PRMT R137, RZ, 0x7610, R137 ;  /* 0x00007610ff897816 */ /* 0x001fc60000000089 */
[----:B------:R-:W-:-:S03]  /*3f20*/  USHF.R.S32.HI UR12, URZ, 0x1f, UR11 ;  /* 0x0000001fff0c7899 */ /* 0x000fc6000801140b */
[----:B------:R-:W2:Y:S01]  /*3f30*/  @!P1 LDG.E.U8 R137, desc[UR18][R104.64] ;  /* 0x0000001268899981 */ /* 0x000ea2000c1e1100 */
[----:B------:R-:W-:Y:S02]  /*3f40*/  ISETP.GE.U32.AND P1, PT, R106, 0x7fffffd2, PT ;  /* 0x7fffffd26a00780c */ /* 0x000fe40003f26070 */
[----:B------:R-:W-:-:S04]  /*3f50*/  IADD3 R106, P2, PT, R2, UR11, RZ ;  /* 0x0000000b026a7c10 */ /* 0x000fc8000ff5e0ff */
[----:B------:R-:W-:Y:S02]  /*3f60*/  IADD3.X R107, PT, PT, R3, UR12, RZ, P2, !PT ;  /* 0x0000000c036b7c10 */ /* 0x000fe400097fe4ff */
[----:B------:R-:W-:Y:S02]  /*3f70*/  IADD3 R108, P2, PT, R4, UR11, RZ ;  /* 0x0000000b046c7c10 */ /* 0x000fe4000ff5e0ff */
[----:B------:R-:W-:Y:S02]  /*3f80*/  PRMT R136, RZ, 0x7610, R136 ;  /* 0x00007610ff887816 */ /* 0x000fe40000000088 */
[----:B------:R-:W-:Y:S02]  /*3f90*/  PRMT R135, RZ, 0x7610, R135 ;  /* 0x00007610ff877816 */ /* 0x000fe40000000087 */
[----:B------:R-:W-:Y:S02]  /*3fa0*/  IADD3.X R109, PT, PT, R5, UR12, RZ, P2, !PT ;  /* 0x0000000c056d7c10 */ /* 0x000fe400097fe4ff */
[----:B------:R-:W2:Y:S04]  /*3fb0*/  @!P1 LDG.E.U8 R136, desc[UR18][R106.64] ;  /* 0x000000126a889981 */ /* 0x000ea8000c1e1100 */
[----:B------:R-:W2:Y:S01]  /*3fc0*/  @!P1 LDG.E.U8 R135, desc[UR18][R108.64] ;  /* 0x000000126c879981 */ /* 0x000ea2000c1e1100 */
[----:B------:R-:W-:-:S03]  /*3fd0*/  LOP3.LUT R115, R200, 0x20, RZ, 0x3c, !PT ;  /* 0x00000020c8737812 */ /* 0x000fc600078e3cff */
[----:B------:R-:W-:Y:S04]  /*3fe0*/  STS.U8 [R199+UR9+0x2880], R145 ;  /* 0x00288091c7007988 */ /* 0x000fe80008000009 */
[----:B------:R-:W-:Y:S04]  /*3ff0*/  STS.U8 [R199+UR9+0x3880], R144 ;  /* 0x00388090c7007988 */ /* 0x000fe80008000009 */
[----:B------:R0:W-:Y:S04]  /*4000*/  STS.U8 [R199+UR9+0xc80], R141 ;  /* 0x000c808dc7007988 */ /* 0x0001e80008000009 */
[----:B------:R-:W-:Y:S04]  /*4010*/  STS.U8 [R199+UR9+0x1c80], R149 ;  /* 0x001c8095c7007988 */ /* 0x000fe80008000009 */
[----:B------:R-:W-:Y:S04]  /*4020*/  STS.U8 [R199+UR9+0x2c80], R148 ;  /* 0x002c8094c7007988 */ /* 0x000fe80008000009 */
[----:B------:R-:W-:Y:S04]  /*4030*/  STS.U8 [R199+UR9+0x3c80], R146 ;  /* 0x003c8092c7007988 */ /* 0x000fe80008000009 */
[----:B------:R-:W-:Y:S04]  /*4040*/  STS.U8 [R115+UR9+0x100], R162 ;  /* 0x000100a273007988 */ /* 0x000fe80008000009 */
[----:B------:R-:W-:Y:S01]  /*4050*/  STS.U8 [R115+UR9+0x1100], R166 ;  /* 0x001100a673007988 */ /* 0x000fe20008000009 */
[----:B------:R-:W-:-:S03]  /*4060*/  IADD3 R110, P2, PT, R6, UR11, RZ ;  /* 0x0000000b066e7c10 */ /* 0x000fc6000ff5e0ff */
[----:B------:R-:W-:Y:S04]  /*4070*/  STS.U8 [R115+UR9+0x2100], R164 ;  /* 0x002100a473007988 */ /* 0x000fe80008000009 */
[----:B------:R-:W-:Y:S04]  /*4080*/  STS.U8 [R115+UR9+0x3100], R163 ;  /* 0x003100a373007988 */ /* 0x000fe80008000009 */
[----:B------:R-:W-:Y:S04]  /*4090*/  STS.U8 [R115+UR9+0x500], R185 ;  /* 0x000500b973007988 */ /* 0x000fe80008000009 */
[----:B------:R-:W-:Y:S01]  /*40a0*/  STS.U8 [R115+UR9+0x1500], R184 ;  /* 0x001500b873007988 */ /* 0x000fe20008000009 */
[----:B------:R-:W-:-:S03]  /*40b0*/  IADD3.X R111, PT, PT, R7, UR12, RZ, P2, !PT ;  /* 0x0000000c076f7c10 */ /* 0x000fc600097fe4ff */
[----:B------:R-:W-:Y:S01]  /*40c0*/  STS.U8 [R115+UR9+0x2500], R183 ;  /* 0x002500b773007988 */ /* 0x000fe20008000009 */
[----:B------:R-:W-:-:S03]  /*40d0*/  IADD3 R112, P2, PT, R8, UR11, RZ ;  /* 0x0000000b08707c10 */ /* 0x000fc6000ff5e0ff */
[----:B------:R-:W-:Y:S04]  /*40e0*/  STS.U8 [R115+UR9+0x3500], R196 ;  /* 0x003500c473007988 */ /* 0x000fe80008000009 */
[----:B------:R-:W-:Y:S04]  /*40f0*/  STS.U8 [R115+UR9+0x900], R190 ;  /* 0x000900be73007988 */ /* 0x000fe80008000009 */
[----:B------:R-:W-:Y:S01]  /*4100*/  STS.U8 [R115+UR9+0x1900], R189 ;  /* 0x001900bd73007988 */ /* 0x000fe20008000009 */
[----:B0-----:R-:W-:-:S03]  /*4110*/  PRMT R141, RZ, 0x7610, R141 ;  /* 0x00007610ff8d7816 */ /* 0x001fc6000000008d */
[----:B------:R-:W-:Y:S01]  /*4120*/  STS.U8 [R115+UR9+0x2900], R192 ;  /* 0x002900c073007988 */ /* 0x000fe20008000009 */
[----:B------:R-:W-:-:S03]  /*4130*/  PRMT R140, RZ, 0x7610, R140 ;  /* 0x00007610ff8c7816 */ /* 0x000fc6000000008c */
[----:B------:R-:W-:Y:S01]  /*4140*/  STS.U8 [R115+UR9+0x3900], R191 ;  /* 0x003900bf73007988 */ /* 0x000fe20008000009 */
[----:B------:R-:W-:-:S03]  /*4150*/  IADD3.X R113, PT, PT, R9, UR12, RZ, P2, !PT ;  /* 0x0000000c09717c10 */ /* 0x000fc600097fe4ff */
[----:B------:R-:W-:Y:S04]  /*4160*/  STS.U8 [R115+UR9+0xd00], R172 ;  /* 0x000d00ac73007988 */ /* 0x000fe80008000009 */
[----:B------:R-:W-:Y:S04]  /*4170*/  STS.U8 [R115+UR9+0x1d00], R194 ;  /* 0x001d00c273007988 */ /* 0x000fe80008000009 */
[----:B------:R-:W-:Y:S01]  /*4180*/  STS.U8 [R115+UR9+0x2d00], R187 ;  /* 0x002d00bb73007988 */ /* 0x000fe20008000009 */
[----:B------:R-:W-:-:S03]  /*4190*/  UIMAD UR11, UR4, 0x16, URZ ;  /* 0x00000016040b78a4 */ /* 0x000fc6000f8e02ff */
[----:B------:R0:W-:Y:S01]  /*41a0*/  STS.U8 [R115+UR9+0x3d00], R169 ;  /* 0x003d00a973007988 */ /* 0x0001e20008000009 */
[----:B------:R-:W-:-:S03]  /*41b0*/  USHF.R.S32.HI UR12, URZ, 0x1f, UR11 ;  /* 0x0000001fff0c7899 */ /* 0x000fc6000801140b */
[----:B------:R-:W2:Y:S04]  /*41c0*/  @!P1 LDG.E.U8 R141, desc[UR18][R110.64] ;  /* 0x000000126e8d9981 */ /* 0x000ea8000c1e1100 */
[----:B------:R-:W2:Y:S01]  /*41d0*/  @!P1 LDG.E.U8 R140, desc[UR18][R112.64] ;  /* 0x00000012708c9981 */ /* 0x000ea2000c1e1100 */
[----:B0-----:R-:W-:-:S04]  /*41e0*/  SHF.R.U32.HI R115, RZ, 0x9, R114 ;  /* 0x00000009ff737819 */ /* 0x001fc80000011672 */
[----:B------:R-:W-:Y:S02]  /*41f0*/  LOP3.LUT P1, RZ, R115, 0x1, RZ, 0xc0, !PT ;  /* 0x0000000173ff7812 */ /* 0x000fe4000782c0ff */
[----:B------:R-:W-:Y:S02]  /*4200*/  IADD3 R116, P2, PT, R2, UR11, RZ ;  /* 0x0000000b02747c10 */ /* 0x000fe4000ff5e0ff */
[----:B------:R-:W-:Y:S02]  /*4210*/  PRMT R139, RZ, 0x7610, R139 ;  /* 0x00007610ff8b7816 */ /* 0x000fe4000000008b */
[----:B------:R-:W-:Y:S02]  /*4220*/  IADD3.X R117, PT, PT, R3, UR12, RZ, P2, !PT ;  /* 0x0000000c03757c10 */ /* 0x000fe400097fe4ff */
[----:B------:R-:W-:Y:S01]  /*4230*/  IADD3 R115, P2, PT, R4, UR11, RZ ;  /* 0x0000000b04737c10 */ /* 0x000fe2000ff5e0ff */
[----:B------:R0:W-:Y:S03]  /*4240*/  STL [R1+0x9c], R116 ;  /* 0x00009c7401007387 */ /* 0x0001e60000100800 */
[----:B------:R-:W-:Y:S01]  /*4250*/  IADD3.X R163, PT, PT, R5, UR12, RZ, P2, !PT ;  /* 0x0000000c05a37c10 */ /* 0x000fe200097fe4ff */
[----:B------:R-:W-:Y:S04]  /*4260*/  STL [R1+0x98], R117 ;  /* 0x0000987501007387 */ /* 0x000fe80000100800 */
[----:B------:R0:W2:Y:S01]  /*4270*/  @P1 LDG.E.U8 R139, desc[UR18][R116.64] ;  /* 0x00000012748b1981 */ /* 0x0000a2000c1e1100 */
[----:B------:R-:W-:-:S03]  /*4280*/  PRMT R146, RZ, 0x7610, R146 ;  /* 0x00007610ff927816 */ /* 0x000fc60000000092 */
[----:B------:R1:W-:Y:S01]  /*4290*/  STL [R1+0xa4], R115 ;  /* 0x0000a47301007387 */ /* 0x0003e20000100800 */
[----:B0-----:R-:W-:-:S03]  /*42a0*/  @P1 IMAD.MOV.U32 R116, RZ, RZ, R115 ;  /* 0x000000ffff741224 */ /* 0x001fc600078e0073 */
[----:B------:R0:W-:Y:S01]  /*42b0*/  STL [R1+0xa0], R163 ;  /* 0x0000a0a301007387 */ /* 0x0001e20000100800 */
[----:B-1----:R-:W-:Y:S01]  /*42c0*/  IADD3 R115, P2, PT, R6, UR11, RZ ;  /* 0x0000000b06737c10 */ /* 0x002fe2000ff5e0ff */
[----:B------:R-:W-:Y:S01]  /*42d0*/  @P1 IMAD.MOV.U32 R117, RZ, RZ, R163 ;  /* 0x000000ffff751224 */ /* 0x000fe200078e00a3 */
[----:B------:R-:W-:-:S03]  /*42e0*/  PRMT R145, RZ, 0x7610, R145 ;  /* 0x00007610ff917816 */ /* 0x000fc60000000091 */
[----:B------:R1:W-:Y:S01]  /*42f0*/  STL [R1+0xac], R115 ;  /* 0x0000ac7301007387 */ /* 0x0003e20000100800 */
[----:B0-----:R-:W-:-:S03]  /*4300*/  IADD3.X R163, PT, PT, R7, UR12, RZ, P2, !PT ;  /* 0x0000000c07a37c10 */ /* 0x001fc600097fe4ff */
[----:B------:R0:W2:Y:S04]  /*4310*/  @P1 LDG.E.U8 R146, desc[UR18][R116.64] ;  /* 0x0000001274921981 */ /* 0x0000a8000c1e1100 */
[----:B------:R3:W-:Y:S01]  /*4320*/  STL [R1+0xa8], R163 ;  /* 0x0000a8a301007387 */ /* 0x0007e20000100800 */
[----:B0-----:R-:W-:Y:S01]  /*4330*/  @P1 IMAD.MOV.U32 R116, RZ, RZ, R115 ;  /* 0x000000ffff741224 */ /* 0x001fe200078e0073 */
[----:B-1----:R-:W-:Y:S01]  /*4340*/  IADD3 R115, P2, PT, R8, UR11, RZ ;  /* 0x0000000b08737c10 */ /* 0x002fe2000ff5e0ff */
[----:B------:R-:W-:-:S04]  /*4350*/  @P1 IMAD.MOV.U32 R117, RZ, RZ, R163 ;  /* 0x000000ffff751224 */ /* 0x000fc800078e00a3 */
[----:B------:R0:W-:Y:S04]  /*4360*/  STL [R1+0xb4], R115 ;  /* 0x0000b47301007387 */ /* 0x0001e80000100800 */
[----:B------:R1:W2:Y:S01]  /*4370*/  @P1 LDG.E.U8 R145, desc[UR18][R116.64] ;  /* 0x0000001274911981 */ /* 0x0002a2000c1e1100 */
[----:B---3--:R-:W-:Y:S01]  /*4380*/  IADD3.X R163, PT, PT, R9, UR12, RZ, P2, !PT ;  /* 0x0000000c09a37c10 */ /* 0x008fe200097fe4ff */
[----:B------:R-:W-:Y:S01]  /*4390*/  UIMAD UR11, UR4, 0x1e, URZ ;  /* 0x0000001e040b78a4 */ /* 0x000fe2000f8e02ff */
[----:B-1----:R-:W-:Y:S01]  /*43a0*/  @P1 IMAD.MOV.U32 R116, RZ, RZ, R115 ;  /* 0x000000ffff741224 */ /* 0x002fe200078e0073 */
[--C-:B0-----:R-:W-:Y:S02]  /*43b0*/  SHF.R.U32.HI R115, RZ, 0x8, R114.reuse ;  /* 0x00000008ff737819 */ /* 0x101fe40000011672 */
[----:B------:R-:W-:Y:S01]  /*43c0*/  SHF.R.U32.HI R114, RZ, 0x1, R114 ;  /* 0x00000001ff727819 */ /* 0x000fe20000011672 */
[----:B------:R-:W-:-:S03]  /*43d0*/  USHF.R.S32.HI UR12, URZ, 0x1f, UR11 ;  /* 0x0000001fff0c7899 */ /* 0x000fc6000801140b */
[----:B------:R-:W-:Y:S01]  /*43e0*/  LOP3.LUT P2, RZ, R114, 0x1, RZ, 0xc0, !PT ;  /* 0x0000000172ff7812 */ /* 0x000fe2000784c0ff */
[----:B------:R0:W-:Y:S01]  /*43f0*/  STL [R1+0xb0], R163 ;  /* 0x0000b0a301007387 */ /* 0x0001e20000100800 */
[----:B------:R-:W-:Y:S01]  /*4400*/  PRMT R144, RZ, 0x7610, R144 ;  /* 0x00007610ff907816 */ /* 0x000fe20000000090 */
[----:B------:R-:W-:Y:S01]  /*4410*/  @P1 IMAD.MOV.U32 R117, RZ, RZ, R163 ;  /* 0x000000ffff751224 */ /* 0x000fe200078e00a3 */
[----:B------:R-:W-:-:S04]  /*4420*/  LOP3.LUT R162, R200, 0x30, RZ, 0x3c, !PT ;  /* 0x00000030c8a27812 */ /* 0x000fc800078e3cff */
[----:B------:R1:W3:Y:S01]  /*4430*/  @P1 LDG.E.U8 R144, desc[UR18][R116.64] ;  /* 0x0000001274901981 */ /* 0x0002e2000c1e1100 */
[----:B0-----:R-:W-:-:S03]  /*4440*/  IADD3 R163, P4, PT, R2, UR11, RZ ;  /* 0x0000000b02a37c10 */ /* 0x001fc6000ff9e0ff */
[----:B------:R-:W-:Y:S01]  /*4450*/  STS.U8 [R162+UR9+0x180], R171 ;  /* 0x000180aba2007988 */ /* 0x000fe20008000009 */
[----:B------:R-:W-:-:S03]  /*4460*/  IADD3.X R164, PT, PT, R3, UR12, RZ, P4, !PT ;  /* 0x0000000c03a47c10 */ /* 0x000fc6000a7fe4ff */
[----:B------:R-:W-:Y:S01]  /*4470*/  STS.U8 [R162+UR9+0x1180], R193 ;  /* 0x001180c1a2007988 */ /* 0x000fe20008000009 */
[----:B-1----:R-:W-:-:S03]  /*4480*/  IADD3 R116, P4, PT, R4, UR11, RZ ;  /* 0x0000000b04747c10 */ /* 0x002fc6000ff9e0ff */
[----:B------:R-:W-:Y:S01]  /*4490*/  STS.U8 [R162+UR9+0x2180], R176 ;  /* 0x002180b0a2007988 */ /* 0x000fe20008000009 */
[----:B------:R-:W-:Y:S01]  /*44a0*/  LOP3.LUT P1, RZ, R115, 0x1, RZ, 0xc0, !PT ;  /* 0x0000000173ff7812 */ /* 0x000fe2000782c0ff */
[----:B------:R-:W-:Y:S01]  /*44b0*/  @P2 IMAD.MOV.U32 R114, RZ, RZ, R163 ;  /* 0x000000ffff722224 */ /* 0x000fe200078e00a3 */
[----:B------:R-:W-:Y:S01]  /*44c0*/  PRMT R149, RZ, 0x7610, R149 ;  /* 0x00007610ff957816 */ /* 0x000fe20000000095 */
[----:B------:R-:W-:Y:S01]  /*44d0*/  STS.U8 [R162+UR9+0x3180], R175 ;  /* 0x003180afa2007988 */ /* 0x000fe20008000009 */
[----:B------:R-:W-:Y:S01]  /*44e0*/  @P2 IMAD.MOV.U32 R115, RZ, RZ, R164 ;  /* 0x000000ffff732224 */ /* 0x000fe200078e00a4 */
[----:B------:R-:W-:Y:S02]  /*44f0*/  IADD3.X R117, PT, PT, R5, UR12, RZ, P4, !PT ;  /* 0x0000000c05757c10 */ /* 0x000fe4000a7fe4ff */
[----:B------:R-:W-:Y:S04]  /*4500*/  STS.U8 [R162+UR9+0x580], R178 ;  /* 0x000580b2a2007988 */ /* 0x000fe80008000009 */
[----:B------:R-:W-:Y:S01]  /*4510*/  STS.U8 [R162+UR9+0x1580], R177 ;  /* 0x001580b1a2007988 */ /* 0x000fe20008000009 */
[----:B------:R-:W-:-:S03]  /*4520*/  PRMT R148, RZ, 0x7610, R148 ;  /* 0x00007610ff947816 */ /* 0x000fc60000000094 */
[----:B------:R-:W-:Y:S04]  /*4530*/  STS.U8 [R162+UR9+0x2580], R165 ;  /* 0x002580a5a2007988 */ /* 0x000fe80008000009 */
[----:B------:R-:W-:Y:S04]  /*4540*/  STS.U8 [R162+UR9+0x3580], R182 ;  /* 0x003580b6a2007988 */ /* 0x000fe80008000009 */
[----:B------:R-:W-:Y:S04]  /*4550*/  STS.U8 [R162+UR9+0x980], R168 ;  /* 0x000980a8a2007988 */ /* 0x000fe80008000009 */
[----:B------:R-:W-:Y:S04]  /*4560*/  STS.U8 [R162+UR9+0x1980], R167 ;  /* 0x001980a7a2007988 */ /* 0x000fe80008000009 */
[----:B------:R0:W3:Y:S04]  /*4570*/  @P2 LDG.E.U8 R149, desc[UR18][R114.64] ;  /* 0x0000001272952981 */ /* 0x0000e8000c1e1100 */
[----:B------:R-:W-:Y:S04]  /*4580*/  STS.U8 [R162+UR9+0x2980], R188 ;  /* 0x002980bca2007988 */ /* 0x000fe80008000009 */
[----:B------:R-:W-:Y:S01]  /*4590*/  STS.U8 [R162+UR9+0x3980], R170 ;  /* 0x003980aaa2007988 */ /* 0x000fe20008000009 */
[----:B0-----:R-:W-:-:S02]  /*45a0*/  @P2 IMAD.MOV.U32 R114, RZ, RZ, R116 ;  /* 0x000000ffff722224 */ /* 0x001fc400078e0074 */
[----:B------:R-:W-:Y:S01]  /*45b0*/  @P2 IMAD.MOV.U32 R115, RZ, RZ, R117 ;  /* 0x000000ffff732224 */ /* 0x000fe200078e0075 */
[----:B------:R-:W-:Y:S04]  /*45c0*/  STS.U8 [R162+UR9+0xd80], R181 ;  /* 0x000d80b5a2007988 */ /* 0x000fe80008000009 */
[----:B------:R-:W-:Y:S04]  /*45d0*/  STS.U8 [R162+UR9+0x1d80], R180 ;  /* 0x001d80b4a2007988 */ /* 0x000fe80008000009 */
[----:B------:R0:W-:Y:S04]  /*45e0*/  STS.U8 [R162+UR9+0x2d80], R161 ;  /* 0x002d80a1a2007988 */ /* 0x0001e80008000009 */
[----:B------:R1:W3:Y:S01]  /*45f0*/  @P2 LDG.E.U8 R148, desc[UR18][R114.64] ;  /* 0x0000001272942981 */ /* 0x0002e2000c1e1100 */
[----:B0-----:R-:W-:-:S03]  /*4600*/  LOP3.LUT R161, R200, 0x40, RZ, 0x3c, !PT ;  /* 0x00000040c8a17812 */ /* 0x001fc600078e3cff */
[----:B------:R-:W-:Y:S01]  /*4610*/  STL [R1+0x19c], R163 ;  /* 0x00019ca301007387 */ /* 0x000fe20000100800 */
[----:B-1----:R-:W-:-:S03]  /*4620*/  IADD3 R114, P4, PT, R6, UR11, RZ ;  /* 0x0000000b06727c10 */ /* 0x002fc6000ff9e0ff */
[----:B------:R-:W-:Y:S01]  /*4630*/  STL [R1+0x198], R164 ;  /* 0x000198a401007387 */ /* 0x000fe20000100800 */
[----:B------:R-:W-:-:S03]  /*4640*/  IADD3.X R115, PT, PT, R7, UR12, RZ, P4, !PT ;  /* 0x0000000c07737c10 */ /* 0x000fc6000a7fe4ff */
[----:B------:R-:W-:Y:S04]  /*4650*/  STS.U8 [R162+UR9+0x3d80], R186 ;  /* 0x003d80baa2007988 */ /* 0x000fe80008000009 */
[----:B------:R0:W-:Y:S04]  /*4660*/  STL [R1+0x1a4], R116 ;  /* 0x0001a47401007387 */ /* 0x0001e80000100800 */
[----:B------:R-:W-:Y:S04]  /*4670*/  STS.U8 [R161+UR9+0x200], R174 ;  /* 0x000200aea1007988 */ /* 0x000fe80008000009 */
[----:B------:R-:W-:Y:S01]  /*4680*/  STS.U8 [R161+UR9+0x1200], R173 ;  /* 0x001200ada1007988 */ /* 0x000fe20008000009 */
[----:B0-----:R-:W-:-:S03]  /*4690*/  IADD3 R116, P4, PT, R8, UR11, RZ ;  /* 0x0000000b08747c10 */ /* 0x001fc6000ff9e0ff */
[----:B------:R0:W-:Y:S04]  /*46a0*/  STS.U8 [R161+UR9+0x2200], R147 ;  /* 0x00220093a1007988 */ /* 0x0001e80008000009 */
[----:B------:R1:W-:Y:S01]  /*46b0*/  STL [R1+0x1a0], R117 ;  /* 0x0001a07501007387 */ /* 0x0003e20000100800 */
[----:B0-----:R-:W-:-:S03]  /*46c0*/  PRMT R147, RZ, 0x7610, R147 ;  /* 0x00007610ff937816 */ /* 0x001fc60000000093 */
[----:B------:R-:W-:Y:S01]  /*46d0*/  STS.U8 [R161+UR9+0x3200], R179 ;  /* 0x003200b3a1007988 */ /* 0x000fe20008000009 */
[----:B-1----:R-:W-:-:S03]  /*46e0*/  IADD3.X R117, PT, PT, R9, UR12, RZ, P4, !PT ;  /* 0x0000000c09757c10 */ /* 0x002fc6000a7fe4ff */
[----:B------:R-:W-:Y:S04]  /*46f0*/  STS.U8 [R161+UR9+0x600], R159 ;  /* 0x0006009fa1007988 */ /* 0x000fe80008000009 */
[----:B------:R-:W-:Y:S04]  /*4700*/  STL [R1+0x1ac], R114 ;  /* 0x0001ac7201007387 */ /* 0x000fe80000100800 */
[----:B------:R0:W-:Y:S04]  /*4710*/  STS.U8 [R161+UR9+0x1600], R152 ;  /* 0x00160098a1007988 */ /* 0x0001e80008000009 */
[----:B------:R1:W-:Y:S04]  /*4720*/  STL [R1+0x1a8], R115 ;  /* 0x0001a87301007387 */ /* 0x0003e80000100800 */
[----:B------:R1:W3:Y:S01]  /*4730*/  @P2 LDG.E.U8 R147, desc[UR18][R114.64] ;  /* 0x0000001272932981 */ /* 0x0002e2000c1e1100 */
[----:B0-----:R-:W-:Y:S01]  /*4740*/  PRMT R152, RZ, 0x7610, R152 ;  /* 0x00007610ff987816 */ /* 0x001fe20000000098 */
[----:B------:R-:W-:Y:S01]  /*4750*/  UIMAD UR11, UR4, 0x7, URZ ;  /* 0x00000007040b78a4 */ /* 0x000fe2000f8e02ff */
[----:B-1----:R-:W-:-:S02]  /*4760*/  @P2 IMAD.MOV.U32 R114, RZ, RZ, R116 ;  /* 0x000000ffff722224 */ /* 0x002fc400078e0074 */
[----:B------:R-:W-:-:S05]  /*4770*/  @P2 IMAD.MOV.U32 R115, RZ, RZ, R117 ;  /* 0x000000ffff732224 */ /* 0x000fca00078e0075 */
[----:B------:R0:W3:Y:S01]  /*4780*/  @P2 LDG.E.U8 R152, desc[UR18][R114.64] ;  /* 0x0000001272982981 */ /* 0x0000e2000c1e1100 */
[----:B------:R-:W-:Y:S01]  /*4790*/  USHF.R.S32.HI UR12, URZ, 0x1f, UR11 ;  /* 0x0000001fff0c7899 */ /* 0x000fe2000801140b */
[----:B0-----:R-:W-:Y:S02]  /*47a0*/  VIADD R114, R198, 0xfffffff8 ;  /* 0xfffffff8c6727836 */ /* 0x001fe40000000000 */
[----:B------:R0:W-:Y:S03]  /*47b0*/  STS.U8 [R161+UR9+0x2600], R160 ;  /* 0x002600a0a1007988 */ /* 0x0001e60008000009 */
[----:B------:R-:W-:Y:S02]  /*47c0*/  ISETP.GE.U32.AND P2, PT, R114, 0x7fffffd9, PT ;  /* 0x7fffffd97200780c */ /* 0x000fe40003f46070 */
[----:B------:R-:W-:Y:S01]  /*47d0*/  IADD3 R114, P4, PT, R2, UR11, RZ ;  /* 0x0000000b02727c10 */ /* 0x000fe2000ff9e0ff */
[----:B------:R-:W-:Y:S03]  /*47e0*/  STS.U8 [R161+UR9+0x3600], R156 ;  /* 0x0036009ca1007988 */ /* 0x000fe60008000009 */
[----:B------:R-:W-:Y:S01]  /*47f0*/  IADD3.X R115, PT, PT, R3, UR12, RZ, P4, !PT ;  /* 0x0000000c03737c10 */ /* 0x000fe2000a7fe4ff */
[----:B------:R-:W-:Y:S01]  /*4800*/  STS.U8 [R161+UR9+0xa00], R155 ;  /* 0x000a009ba1007988 */ /* 0x000fe20008000009 */
[----:B0-----:R-:W-:-:S03]  /*4810*/  LOP3.LUT R160, R200, 0x50, RZ, 0x3c, !PT ;  /* 0x00000050c8a07812 */ /* 0x001fc600078e3cff */
[----:B------:R0:W-:Y:S04]  /*4820*/  STL [R1+0x1b4], R116 ;  /* 0x0001b47401007387 */ /* 0x0001e80000100800 */
[----:B------:R-:W-:Y:S04]  /*4830*/  STS.U8 [R161+UR9+0x1a00], R158 ;  /* 0x001a009ea1007988 */ /* 0x000fe80008000009 */
[----:B------:R-:W-:Y:S01]  /*4840*/  STS.U8 [R161+UR9+0x2a00], R154 ;  /* 0x002a009aa1007988 */ /* 0x000fe20008000009 */
[----:B0-----:R-:W-:-:S03]  /*4850*/  IADD3 R116, P4, PT, R4, UR11, RZ ;  /* 0x0000000b04747c10 */ /* 0x001fc6000ff9e0ff */
[----:B----4-:R-:W-:Y:S04]  /*4860*/  STS.U8 [R161+UR9+0x3a00], R153 ;  /* 0x003a0099a1007988 */ /* 0x010fe80008000009 */
[----:B------:R-:W-:Y:S04]  /*4870*/  STS.U8 [R161+UR9+0xe00], R151 ;  /* 0x000e0097a1007988 */ /* 0x000fe80008000009 */
[----:B------:R0:W-:Y:S04]  /*4880*/  STL [R1+0x1b0], R117 ;  /* 0x0001b07501007387 */ /* 0x0001e80000100800 */
[----:B------:R-:W-:Y:S04]  /*4890*/  STS.U8 [R161+UR9+0x1e00], R119 ;  /* 0x001e0077a1007988 */ /* 0x000fe80008000009 */
[----:B------:R1:W-:Y:S01]  /*48a0*/  STS.U8 [R161+UR9+0x2e00], R118 ;  /* 0x002e0076a1007988 */ /* 0x0003e20008000009 */
[----:B0-----:R-:W-:-:S03]  /*48b0*/  IADD3.X R117, PT, PT, R5, UR12, RZ, P4, !PT ;  /* 0x0000000c05757c10 */ /* 0x001fc6000a7fe4ff */
[----:B-----5:R-:W-:Y:S04]  /*48c0*/  STS.U8 [R161+UR9+0x3e00], R150 ;  /* 0x003e0096a1007988 */ /* 0x020fe80008000009 */
[----:B--2---:R-:W-:Y:S01]  /*48d0*/  STS.U8 [R160+UR9+0x280], R157 ;  /* 0x0002809da0007988 */ /* 0x004fe20008000009 */
[----:B-1----:R-:W-:-:S03]  /*48e0*/  IADD3 R118, P4, PT, R6, UR11, RZ ;  /* 0x0000000b06767c10 */ /* 0x002fc6000ff9e0ff */
[----:B------:R-:W-:Y:S01]  /*48f0*/  STS.U8 [R160+UR9+0x1280], R121 ;  /* 0x00128079a0007988 */ /* 0x000fe20008000009 */
[----:B------:R-:W-:-:S03]  /*4900*/  IADD3.X R119, PT, PT, R7, UR12, RZ, P4, !PT ;  /* 0x0000000c07777c10 */ /* 0x000fc6000a7fe4ff */
[----:B------:R0:W-:Y:S01]  /*4910*/  STS.U8 [R160+UR9+0x2280], R120 ;  /* 0x00228078a0007988 */ /* 0x0001e20008000009 */
[----:B------:R-:W-:Y:S02]  /*4920*/  PRMT R156, RZ, 0x7610, R156 ;  /* 0x00007610ff9c7816 */ /* 0x000fe4000000009c */
[----:B------:R-:W-:Y:S01]  /*4930*/  PRMT R155, RZ, 0x7610, R155 ;  /* 0x00007610ff9b7816 */ /* 0x000fe2000000009b */
[----:B------:R1:W-:Y:S01]  /*4940*/  STS.U8 [R160+UR9+0x3280], R123 ;  /* 0x0032807ba0007988 */ /* 0x0003e20008000009 */
[----:B------:R-:W-:Y:S02]  /*4950*/  PRMT R153, RZ, 0x7610, R153 ;  /* 0x00007610ff997816 */ /* 0x000fe40000000099 */
[----:B------:R-:W-:Y:S02]  /*4960*/  PRMT R154, RZ, 0x7610, R154 ;  /* 0x00007610ff9a7816 */ /* 0x000fe4000000009a */
[----:B0-----:R-:W-:Y:S01]  /*4970*/  IADD3 R120, P4, PT, R8, UR11, RZ ;  /* 0x0000000b08787c10 */ /* 0x001fe2000ff9e0ff */
[----:B------:R-:W-:Y:S01]  /*4980*/  UIMAD UR11, UR4, 0xf, URZ ;  /* 0x0000000f040b78a4 */ /* 0x000fe2000f8e02ff */
[----:B------:R-:W-:Y:S02]  /*4990*/  STS.U8 [R160+UR9+0x680], R195 ;  /* 0x000680c3a0007988 */ /* 0x000fe40008000009 */
[----:B------:R-:W-:Y:S01]  /*49a0*/  IADD3.X R121, PT, PT, R9, UR12, RZ, P4, !PT ;  /* 0x0000000c09797c10 */ /* 0x000fe2000a7fe4ff */
[----:B-1----:R-:W-:Y:S01]  /*49b0*/  VIADD R123, R198, 0xfffffff0 ;  /* 0xfffffff0c67b7836 */ /* 0x002fe20000000000 */
[----:B------:R-:W-:Y:S01]  /*49c0*/  USHF.R.S32.HI UR12, URZ, 0x1f, UR11 ;  /* 0x0000001fff0c7899 */ /* 0x000fe2000801140b */
[----:B------:R0:W-:Y:S04]  /*49d0*/  STS.U8 [R160+UR9+0x1680], R122 ;  /* 0x0016807aa0007988 */ /* 0x0001e80008000009 */
[----:B------:R-:W2:Y:S04]  /*49e0*/  @!P2 LDG.E.U8 R156, desc[UR18][R114.64] ;  /* 0x00000012729ca981 */ /* 0x000ea8000c1e1100 */
[----:B------:R-:W4:Y:S01]  /*49f0*/  @!P2 LDG.E.U8 R155, desc[UR18][R116.64] ;  /* 0x00000012749ba981 */ /* 0x000f22000c1e1100 */
[----:B0-----:R-:W-:-:S03]  /*4a00*/  IADD3 R122, P4, PT, R2, UR11, RZ ;  /* 0x0000000b027a7c10 */ /* 0x001fc6000ff9e0ff */
[----:B------:R-:W5:Y:S04]  /*4a10*/  @!P2 LDG.E.U8 R153, desc[UR18][R118.64] ;  /* 0x000000127699a981 */ /* 0x000f68000c1e1100 */
[----:B------:R-:W2:Y:S01]  /*4a20*/  @!P2 LDG.E.U8 R154, desc[UR18][R120.64] ;  /* 0x00000012789aa981 */ /* 0x000ea2000c1e1100 */
[----:B------:R-:W-:Y:S02]  /*4a30*/  ISETP.GE.U32.AND P2, PT, R123, 0x7fffffd1, PT ;  /* 0x7fffffd17b00780c */ /* 0x000fe40003f46070 */
[----:B------:R-:W-:Y:S02]  /*4a40*/  IADD3.X R123, PT, PT, R3, UR12, RZ, P4, !PT ;  /* 0x0000000c037b7c10 */ /* 0x000fe4000a7fe4ff */
[----:B------:R-:W-:Y:S01]  /*4a50*/  IADD3 R223, P4, PT, R4, UR11, RZ ;  /* 0x0000000b04df7c10 */ /* 0x000fe2000ff9e0ff */
[----:B------:R-:W-:Y:S04]  /*4a60*/  STS.U8 [R160+UR9+0x2680], R142 ;  /* 0x0026808ea0007988 */ /* 0x000fe80008000009 */
[----:B------:R0:W-:Y:S01]  /*4a70*/  STS.U8 [R160+UR9+0x3680], R124 ;  /* 0x0036807ca0007988 */ /* 0x0001e20008000009 */
[----:B------:R-:W-:-:S03]  /*4a80*/  PRMT R150, RZ, 0x7610, R150 ;  /* 0x00007610ff967816 */ /* 0x000fc60000000096 */
[----:B------:R-:W-:Y:S01]  /*4a90*/  @!P2 IMAD.MOV.U32 R158, RZ, RZ, R223 ;  /* 0x000000ffff9ea224 */ /* 0x000fe200078e00df */
[----:B0-----:R-:W-:Y:S02]  /*4aa0*/  IADD3.X R124, PT, PT, R5, UR12, RZ, P4, !PT ;  /* 0x0000000c057c7c10 */ /* 0x001fe4000a7fe4ff */
[----:B------:R-:W-:-:S03]  /*4ab0*/  IADD3 R227, P4, PT, R6, UR11, RZ ;  /* 0x0000000b06e37c10 */ /* 0x000fc6000ff9e0ff */
[----:B------:R-:W-:Y:S01]  /*4ac0*/  @!P2 IMAD.MOV.U32 R159, RZ, RZ, R124 ;  /* 0x000000ffff9fa224 */ /* 0x000fe200078e007c */
[----:B------:R-:W-:Y:S02]  /*4ad0*/  IADD3.X R225, PT, PT, R7, UR12, RZ, P4, !PT ;  /* 0x0000000c07e17c10 */ /* 0x000fe4000a7fe4ff */
[----:B------:R-:W-:Y:S02]  /*4ae0*/  IADD3 R231, P4, PT, R8, UR11, RZ ;  /* 0x0000000b08e77c10 */ /* 0x000fe4000ff9e0ff */
[----:B------:R0:W4:Y:S01]  /*4af0*/  @!P2 LDG.E.U8 R150, desc[UR18][R158.64] ;  /* 0x000000129e96a981 */ /* 0x000122000c1e1100 */
[----:B------:R-:W-:Y:S02]  /*4b00*/  PRMT R142, RZ, 0x7610, R142 ;  /* 0x00007610ff8e7816 */ /* 0x000fe4000000008e */
[----:B------:R-:W-:Y:S01]  /*4b10*/  IADD3.X R229, PT, PT, R9, UR12, RZ, P4, !PT ;  /* 0x0000000c09e57c10 */ /* 0x000fe2000a7fe4ff */
[----:B------:R-:W-:Y:S01]  /*4b20*/  STS.U8 [R160+UR9+0xa80], R197 ;  /* 0x000a80c5a0007988 */ /* 0x000fe20008000009 */
[----:B------:R-:W-:Y:S01]  /*4b30*/  PRMT R151, RZ, 0x7610, R151 ;  /* 0x00007610ff977816 */ /* 0x000fe20000000097 */
[----:B0-----:R-:W-:-:S02]  /*4b40*/  @!P2 IMAD.MOV.U32 R158, RZ, RZ, R227 ;  /* 0x000000ffff9ea224 */ /* 0x001fc400078e00e3 */
[----:B------:R-:W-:Y:S01]  /*4b50*/  @!P2 IMAD.MOV.U32 R159, RZ, RZ, R225 ;  /* 0x000000ffff9fa224 */ /* 0x000fe200078e00e1 */
[----:B------:R-:W-:Y:S01]  /*4b60*/  STS.U8 [R160+UR9+0x1a80], R143 ;  /* 0x001a808fa0007988 */ /* 0x000fe20008000009 */
[----:B------:R-:W-:-:S03]  /*4b70*/  UIMAD UR11, UR4, 0x17, URZ ;  /* 0x00000017040b78a4 */ /* 0x000fc6000f8e02ff */
[----:B------:R0:W-:Y:S04]  /*4b80*/  STS.U8 [R160+UR9+0x2a80], R138 ;  /* 0x002a808aa0007988 */ /* 0x0001e80008000009 */
[----:B------:R1:W5:Y:S01]  /*4b90*/  @!P2 LDG.E.U8 R142, desc[UR18][R158.64] ;  /* 0x000000129e8ea981 */ /* 0x000362000c1e1100 */
[----:B------:R-:W-:-:S03]  /*4ba0*/  USHF.R.S32.HI UR12, URZ, 0x1f, UR11 ;  /* 0x0000001fff0c7899 */ /* 0x000fc6000801140b */
[----:B------:R-:W5:Y:S01]  /*4bb0*/  @!P2 LDG.E.U8 R151, desc[UR18][R122.64] ;  /* 0x000000127a97a981 */ /* 0x000f62000c1e1100 */
[----:B0-----:R-:W-:Y:S01]  /*4bc0*/  PRMT R138, RZ, 0x7610, R138 ;  /* 0x00007610ff8a7816 */ /* 0x001fe2000000008a */
[----:B-1----:R-:W-:Y:S02]  /*4bd0*/  @!P2 IMAD.MOV.U32 R158, RZ, RZ, R231 ;  /* 0x000000ffff9ea224 */ /* 0x002fe400078e00e7 */
[----:B------:R-:W-:Y:S01]  /*4be0*/  @!P2 IMAD.MOV.U32 R159, RZ, RZ, R229 ;  /* 0x000000ffff9fa224 */ /* 0x000fe200078e00e5 */
[----:B------:R0:W-:Y:S01]  /*4bf0*/  STS.U8 [R160+UR9+0x3a80], R134 ;  /* 0x003a8086a0007988 */ /* 0x0001e20008000009 */
[----:B------:R-:W-:-:S03]  /*4c00*/  LOP3.LUT R143, R200, 0x60, RZ, 0x3c, !PT ;  /* 0x00000060c88f7812 */ /* 0x000fc600078e3cff */
[----:B------:R-:W5:Y:S04]  /*4c10*/  @!P2 LDG.E.U8 R138, desc[UR18][R158.64] ;  /* 0x000000129e8aa981 */ /* 0x000f68000c1e1100 */
[----:B------:R-:W-:Y:S01]  /*4c20*/  STS.U8 [R160+UR9+0xe80], R129 ;  /* 0x000e8081a0007988 */ /* 0x000fe20008000009 */
[----:B0-----:R-:W-:-:S03]  /*4c30*/  IADD3 R134, P2, PT, R2, UR11, RZ ;  /* 0x0000000b02867c10 */ /* 0x001fc6000ff5e0ff */
[----:B------:R-:W-:Y:S01]  /*4c40*/  STS.U8 [R160+UR9+0x1e80], R126 ;  /* 0x001e807ea0007988 */ /* 0x000fe20008000009 */
[----:B------:R-:W-:-:S03]  /*4c50*/  IADD3.X R157, PT, PT, R3, UR12, RZ, P2, !PT ;  /* 0x0000000c039d7c10 */ /* 0x000fc600097fe4ff */
[----:B------:R0:W-:Y:S04]  /*4c60*/  STS.U8 [R160+UR9+0x2e80], R125 ;  /* 0x002e807da0007988 */ /* 0x0001e80008000009 */
[----:B------:R1:W-:Y:S04]  /*4c70*/  STS.U8 [R160+UR9+0x3e80], R130 ;  /* 0x003e8082a0007988 */ /* 0x0003e80008000009 */
[----:B------:R-:W-:Y:S01]  /*4c80*/  STS.U8 [R143+UR9+0x300], R133 ;  /* 0x000300858f007988 */ /* 0x000fe20008000009 */
[----:B0-----:R-:W-:-:S03]  /*4c90*/  PRMT R125, RZ, 0x7610, R125 ;  /* 0x00007610ff7d7816 */ /* 0x001fc6000000007d */
[----:B------:R-:W-:Y:S01]  /*4ca0*/  STS.U8 [R143+UR9+0x1300], R132 ;  /* 0x001300848f007988 */ /* 0x000fe20008000009 */
[----:B-1----:R-:W-:-:S03]  /*4cb0*/  @P1 IMAD.MOV.U32 R130, RZ, RZ, R134 ;  /* 0x000000ffff821224 */ /* 0x002fc600078e0086 */
[----:B------:R0:W-:Y:S02]  /*4cc0*/  STS.U8 [R143+UR9+0x2300], R131 ;  /* 0x002300838f007988 */ /* 0x0001e40008000009 */
[----:B0-----:R-:W-:-:S05]  /*4cd0*/  @P1 IMAD.MOV.U32 R131, RZ, RZ, R157 ;  /* 0x000000ffff831224 */ /* 0x001fca00078e009d */
[----:B------:R0:W5:Y:S01]  /*4ce0*/  @P1 LDG.E.U8 R125, desc[UR18][R130.64] ;  /* 0x00000012827d1981 */ /* 0x000162000c1e1100 */
[----:B------:R-:W-:-:S04]  /*4cf0*/  IADD3 R132, P2, PT, R4, UR11, RZ ;  /* 0x0000000b04847c10 */ /* 0x000fc8000ff5e0ff */
[----:B------:R-:W-:Y:S01]  /*4d00*/  IADD3.X R133, PT, PT, R5, UR12, RZ, P2, !PT ;  /* 0x0000000c05857c10 */ /* 0x000fe200097fe4ff */
[----:B------:R1:W-:Y:S01]  /*4d10*/  STL [R1+0xbc], R134 ;  /* 0x0000bc8601007387 */ /* 0x0003e20000100800 */
[----:B0-----:R-:W-:Y:S02]  /*4d20*/  PRMT R130, RZ, 0x7610, R130 ;  /* 0x00007610ff827816 */ /* 0x001fe40000000082 */
[----:B------:R-:W-:Y:S01]  /*4d30*/  IADD3 R131, P2, PT, R6, UR11, RZ ;  /* 0x0000000b06837c10 */ /* 0x000fe2000ff5e0ff */
[----:B------:R-:W-:Y:S03]  /*4d40*/  STL [R1+0xb8], R157 ;  /* 0x0000b89d01007387 */ /* 0x000fe60000100800 */
[----:B-1----:R-:W-:Y:S01]  /*4d50*/  IADD3.X R134, PT, PT, R7, UR12, RZ, P2, !PT ;  /* 0x0000000c07867c10 */ /* 0x002fe200097fe4ff */
[----:B------:R0:W-:Y:S04]  /*4d60*/  STL [R1+0xc4], R132 ;  /* 0x0000c48401007387 */ /* 0x0001e80000100800 */
[----:B------:R-:W-:Y:S04]  /*4d70*/  STL [R1+0xc0], R133 ;  /* 0x0000c08501007387 */ /* 0x000fe80000100800 */
[----:B------:R0:W5:Y:S01]  /*4d80*/  @P1 LDG.E.U8 R130, desc[UR18][R132.64] ;  /* 0x0000001284821981 */ /* 0x000162000c1e1100 */
[----:B------:R-:W-:-:S03]  /*4d90*/  PRMT R129, RZ, 0x7610, R129 ;  /* 0x00007610ff817816 */ /* 0x000fc60000000081 */
[----:B------:R1:W-:Y:S01]  /*4da0*/  STL [R1+0xcc], R131 ;  /* 0x0000cc8301007387 */ /* 0x0003e20000100800 */
[----:B0-----:R-:W-:-:S03]  /*4db0*/  @P1 IMAD.MOV.U32 R132, RZ, RZ, R131 ;  /* 0x000000ffff841224 */ /* 0x001fc600078e0083 */
[----:B------:R0:W-:Y:S01]  /*4dc0*/  STL [R1+0xc8], R134 ;  /* 0x0000c88601007387 */ /* 0x0001e20000100800 */
[----:B-1----:R-:W-:Y:S01]  /*4dd0*/  IADD3 R131, P2, PT, R8, UR11, RZ ;  /* 0x0000000b08837c10 */ /* 0x002fe2000ff5e0ff */
[----:B------:R-:W-:Y:S01]  /*4de0*/  @P1 IMAD.MOV.U32 R133, RZ, RZ, R134 ;  /* 0x000000ffff851224 */ /* 0x000fe200078e0086 */
[----:B------:R-:W-:-:S04]  /*4df0*/  PRMT R126, RZ, 0x7610, R126 ;  /* 0x00007610ff7e7816 */ /* 0x000fc8000000007e */
[----:B------:R1:W5:Y:S01]  /*4e00*/  @P1 LDG.E.U8 R129, desc[UR18][R132.64] ;  /* 0x0000001284811981 */ /* 0x000362000c1e1100 */
[----:B0-----:R-:W-:Y:S01]  /*4e10*/  IADD3.X R134, PT, PT, R9, UR12, RZ, P2, !PT ;  /* 0x0000000c09867c10 */ /* 0x001fe200097fe4ff */
[----:B-1----:R-:W-:-:S04]  /*4e20*/  @P1 IMAD.MOV.U32 R132, RZ, RZ, R131 ;  /* 0x000000ffff841224 */ /* 0x002fc800078e0083 */
[----:B------:R-:W-:Y:S01]  /*4e30*/  @P1 IMAD.MOV.U32 R133, RZ, RZ, R134 ;  /* 0x000000ffff851224 */ /* 0x000fe200078e0086 */
[----:B------:R-:W-:-:S04]  /*4e40*/  UIMAD UR4, UR4, 0x1f, URZ ;  /* 0x0000001f040478a4 */ /* 0x000fc8000f8e02ff */
[----:B------:R0:W5:Y:S01]  /*4e50*/  @P1 LDG.E.U8 R126, desc[UR18][R132.64] ;  /* 0x00000012847e1981 */ /* 0x000162000c1e1100 */
[----:B------:R-:W-:-:S03]  /*4e60*/  USHF.R.S32.HI UR11, URZ, 0x1f, UR4 ;  /* 0x0000001fff0b7899 */ /* 0x000fc60008011404 */
[----:B------:R1:W-:Y:S04]  /*4e70*/  STL [R1+0xd4], R131 ;  /* 0x0000d48301007387 */ /* 0x0003e80000100800 */
[----:B------:R0:W-:Y:S01]  /*4e80*/  STL [R1+0xd0], R134 ;  /* 0x0000d08601007387 */ /* 0x0001e20000100800 */
[----:B-1----:R-:W-:-:S03]  /*4e90*/  IADD3 R131, P1, PT, R2, UR4, RZ ;  /* 0x0000000402837c10 */ /* 0x002fc6000ff3e0ff */
[----:B------:R-:W-:Y:S01]  /*4ea0*/  STS.U8 [R143+UR9+0x3300], R137 ;  /* 0x003300898f007988 */ /* 0x000fe20008000009 */
[----:B0-----:R-:W-:-:S03]  /*4eb0*/  IADD3.X R134, PT, PT, R3, UR11, RZ, P1, !PT ;  /* 0x0000000b03867c10 */ /* 0x001fc60008ffe4ff */
[----:B------:R-:W-:Y:S01]  /*4ec0*/  STS.U8 [R143+UR9+0x700], R136 ;  /* 0x000700888f007988 */ /* 0x000fe20008000009 */
[----:B------:R-:W-:-:S03]  /*4ed0*/  PRMT R133, RZ, 0x7610, R133 ;  /* 0x00007610ff857816 */ /* 0x000fc60000000085 */
[----:B------:R0:W-:Y:S04]  /*4ee0*/  STS.U8 [R143+UR9+0x1700], R135 ;  /* 0x001700878f007988 */ /* 0x0001e80008000009 */
[----:B------:R-:W-:Y:S04]  /*4ef0*/  STL [R1+0x1bc], R131 ;  /* 0x0001bc8301007387 */ /* 0x000fe80000100800 */
[----:B------:R1:W-:Y:S01]  /*4f00*/  STL [R1+0x1b8], R134 ;  /* 0x0001b88601007387 */ /* 0x0003e20000100800 */
[----:B0-----:R-:W-:Y:S02]  /*4f10*/  @!P0 IMAD.MOV.U32 R135, RZ, RZ, R134 ;  /* 0x000000ffff878224 */ /* 0x001fe400078e0086 */
[----:B-1----:R-:W-:Y:S01]  /*4f20*/  @!P0 IMAD.MOV.U32 R134, RZ, RZ, R131 ;  /* 0x000000ffff868224 */ /* 0x002fe200078e0083 */
[----:B------:R-:W-:-:S04]  /*4f30*/  IADD3 R131, P1, PT, R4, UR4, RZ ;  /* 0x0000000404837c10 */ /* 0x000fc8000ff3e0ff */
[----:B------:R0:W5:Y:S01]  /*4f40*/  @!P0 LDG.E.U8 R133, desc[UR18][R134.64] ;  /* 0x0000001286858981 */ /* 0x000162000c1e1100 */
[----:B------:R-:W-:-:S03]  /*4f50*/  PRMT R132, RZ, 0x7610, R132 ;  /* 0x00007610ff847816 */ /* 0x000fc60000000084 */
[----:B------:R-:W-:Y:S01]  /*4f60*/  STL [R1+0x1e4], R131 ;  /* 0x0001e48301007387 */ /* 0x000fe20000100800 */
[----:B0-----:R-:W-:-:S05]  /*4f70*/  IADD3.X R134, PT, PT, R5, UR11, RZ, P1, !PT ;  /* 0x0000000b05867c10 */ /* 0x001fca0008ffe4ff */
[----:B------:R0:W-:Y:S01]  /*4f80*/  STL [R1+0x1e0], R134 ;  /* 0x0001e08601007387 */ /* 0x0001e20000100800 */
[----:B------:R-:W-:Y:S02]  /*4f90*/  @!P0 IMAD.MOV.U32 R135, RZ, RZ, R134 ;  /* 0x000000ffff878224 */ /* 0x000fe400078e0086 */
[----:B0-----:R-:W-:Y:S01]  /*4fa0*/  @!P0 IMAD.MOV.U32 R134, RZ, RZ, R131 ;  /* 0x000000ffff868224 */ /* 0x001fe200078e0083 */
[----:B------:R-:W-:-:S04]  /*4fb0*/  IADD3 R131, P1, PT, R6, UR4, RZ ;  /* 0x0000000406837c10 */ /* 0x000fc8000ff3e0ff */
[----:B------:R0:W5:Y:S01]  /*4fc0*/  @!P0 LDG.E.U8 R132, desc[UR18][R134.64] ;  /* 0x0000001286848981 */ /* 0x000162000c1e1100 */
[----:B------:R-:W-:-:S03]  /*4fd0*/  IADD3.X R136, PT, PT, R7, UR11, RZ, P1, !PT ;  /* 0x0000000b07887c10 */ /* 0x000fc60008ffe4ff */
[----:B------:R-:W-:Y:S02]  /*4fe0*/  STL [R1+0x1ec], R131 ;  /* 0x0001ec8301007387 */ /* 0x000fe40000100800 */
[----:B------:R-:W-:Y:S02]  /*4ff0*/  @!P0 IMAD.MOV.U32 R137, RZ, RZ, R136 ;  /* 0x000000ffff898224 */ /* 0x000fe400078e0088 */
[----:B------:R1:W-:Y:S01]  /*5000*/  STL [R1+0x1e8], R136 ;  /* 0x0001e88801007387 */ /* 0x0003e20000100800 */
[----:B0-----:R-:W-:Y:S01]  /*5010*/  PRMT R134, RZ, 0x7610, R134 ;  /* 0x00007610ff867816 */ /* 0x001fe20000000086 */
[----:B-1----:R-:W-:-:S05]  /*5020*/  @!P0 IMAD.MOV.U32 R136, RZ, RZ, R131 ;  /* 0x000000ffff888224 */ /* 0x002fca00078e0083 */
[----:B------:R0:W5:Y:S01]  /*5030*/  @!P0 LDG.E.U8 R134, desc[UR18][R136.64] ;  /* 0x0000001288868981 */ /* 0x000162000c1e1100 */
[----:B------:R-:W-:Y:S01]  /*5040*/  IADD3 R131, P1, PT, R8, UR4, RZ ;  /* 0x0000000408837c10 */ /* 0x000fe2000ff3e0ff */
[----:B------:R-:W-:Y:S02]  /*5050*/  IMAD.SHL.U32 R128, R128, 0x10, RZ ;  /* 0x0000001080807824 */ /* 0x000fe400078e00ff */
[----:B------:R-:W-:Y:S01]  /*5060*/  STS.U8 [R143+UR9+0x2700], R141 ;  /* 0x0027008d8f007988 */ /* 0x000fe20008000009 */
[----:B------:R-:W-:Y:S01]  /*5070*/  PRMT R135, RZ, 0x7610, R135 ;  /* 0x00007610ff877816 */ /* 0x000fe20000000087 */
[----:B------:R-:W1:Y:S02]  /*5080*/  LDCU UR4, c[0x0][0x3b0] ;  /* 0x00007600ff0477ac */ /* 0x000e640008000800 */
[----:B------:R3:W-:Y:S01]  /*5090*/  STS.U8 [R143+UR9+0x3700], R140 ;  /* 0x0037008c8f007988 */ /* 0x0007e20008000009 */
[----:B0-----:R-:W-:Y:S01]  /*50a0*/  @!P0 IMAD.MOV.U32 R136, RZ, RZ, R131 ;  /* 0x000000ffff888224 */ /* 0x001fe200078e0083 */
[----:B---3--:R-:W-:-:S05]  /*50b0*/  IADD3.X R140, PT, PT, R9, UR11, RZ, P1, !PT ;  /* 0x0000000b098c7c10 */ /* 0x008fca0008ffe4ff */
[----:B------:R-:W-:-:S05]  /*50c0*/  @!P0 IMAD.MOV.U32 R137, RZ, RZ, R140 ;  /* 0x000000ffff898224 */ /* 0x000fca00078e008c */
[----:B------:R0:W3:Y:S04]  /*50d0*/  @!P0 LDG.E.U8 R135, desc[UR18][R136.64] ;  /* 0x0000001288878981 */ /* 0x0000e8000c1e1100 */
[----:B------:R0:W-:Y:S04]  /*50e0*/  STS.U8 [R143+UR9+0xb00], R139 ;  /* 0x000b008b8f007988 */ /* 0x0001e80008000009 */
[----:B------:R-:W-:Y:S04]  /*50f0*/  STS.U8 [R143+UR9+0x1b00], R146 ;  /* 0x001b00928f007988 */ /* 0x000fe80008000009 */
[----:B------:R-:W-:Y:S01]  /*5100*/  STS.U8 [R143+UR9+0x2b00], R145 ;  /* 0x002b00918f007988 */ /* 0x000fe20008000009 */
[----:B0-----:R-:W-:-:S03]  /*5110*/  LOP3.LUT R139, R200, 0x70, RZ, 0x3c, !PT ;  /* 0x00000070c88b7812 */ /* 0x001fc600078e3cff */
[----:B------:R-:W-:Y:S04]  /*5120*/  STS.U8 [R143+UR9+0x3b00], R144 ;  /* 0x003b00908f007988 */ /* 0x000fe80008000009 */
[----:B------:R-:W-:Y:S04]  /*5130*/  STS.U8 [R143+UR9+0xf00], R149 ;  /* 0x000f00958f007988 */ /* 0x000fe80008000009 */
[----:B------:R-:W-:Y:S04]  /*5140*/  STS.U8 [R143+UR9+0x1f00], R148 ;  /* 0x001f00948f007988 */ /* 0x000fe80008000009 */
[----:B------:R-:W-:Y:S04]  /*5150*/  STS.U8 [R143+UR9+0x2f00], R147 ;  /* 0x002f00938f007988 */ /* 0x000fe80008000009 */
[----:B------:R-:W-:Y:S04]  /*5160*/  STS.U8 [R143+UR9+0x3f00], R152 ;  /* 0x003f00988f007988 */ /* 0x000fe80008000009 */
[----:B--2---:R-:W-:Y:S04]  /*5170*/  STS.U8 [R139+UR9+0x380], R156 ;  /* 0x0003809c8b007988 */ /* 0x004fe80008000009 */
[----:B----4-:R-:W-:Y:S04]  /*5180*/  STS.U8 [R139+UR9+0x1380], R155 ;  /* 0x0013809b8b007988 */ /* 0x010fe80008000009 */
[----:B-----5:R-:W-:Y:S04]  /*5190*/  STS.U8 [R139+UR9+0x2380], R153 ;  /* 0x002380998b007988 */ /* 0x020fe80008000009 */
[----:B------:R-:W-:Y:S04]  /*51a0*/  STS.U8 [R139+UR9+0x3380], R154 ;  /* 0x0033809a8b007988 */ /* 0x000fe80008000009 */
[----:B------:R-:W-:Y:S04]  /*51b0*/  STS.U8 [R139+UR9+0x780], R151 ;  /* 0x000780978b007988 */ /* 0x000fe80008000009 */
[----:B------:R-:W-:Y:S04]  /*51c0*/  STS.U8 [R139+UR9+0x1780], R150 ;  /* 0x001780968b007988 */ /* 0x000fe80008000009 */
[----:B------:R-:W-:Y:S04]  /*51d0*/  STS.U8 [R139+UR9+0x2780], R142 ;  /* 0x0027808e8b007988 */ /* 0x000fe80008000009 */
[----:B------:R-:W-:Y:S04]  /*51e0*/  STS.U8 [R139+UR9+0x3780], R138 ;  /* 0x0037808a8b007988 */ /* 0x000fe80008000009 */
[----:B------:R-:W-:Y:S04]  /*51f0*/  STL [R1+0x1f4], R131 ;  /* 0x0001f48301007387 */ /* 0x000fe80000100800 */
[----:B------:R0:W-:Y:S02]  /*5200*/  STS.U8 [R139+UR9+0xb80], R125 ;  /* 0x000b807d8b007988 */ /* 0x0001e40008000009 */
[----:B0-----:R-:W-:-:S04]  /*5210*/  IABS R125, R127 ;  /* 0x0000007f007d7213 */ /* 0x001fc80000000000 */
[----:B------:R-:W0:Y:S08]  /*5220*/  I2F.RP R131, R125 ;  /* 0x0000007d00837306 */ /* 0x000e300000209400 */
[----:B0-----:R-:W0:Y:S02]  /*5230*/  MUFU.RCP R131, R131 ;  /* 0x0000008300837308 */ /* 0x001e240000001000 */
[----:B0-----:R-:W-:-:S06]  /*5240*/  VIADD R131, R131, 0xffffffe ;  /* 0x0ffffffe83837836 */ /* 0x001fcc0000000000 */
[----:B------:R-:W0:Y:S01]  /*5250*/  F2I.FTZ.U32.TRUNC.NTZ R131, R131 ;  /* 0x0000008300837305 */ /* 0x000e22000021f000 */
[----:B------:R0:W-:Y:S04]  /*5260*/  STS.U8 [R139+UR9+0x1b80], R130 ;  /* 0x001b80828b007988 */ /* 0x0001e80008000009 */
[----:B------:R-:W-:Y:S01]  /*5270*/  STS.U8 [R139+UR9+0x2b80], R129 ;  /* 0x002b80818b007988 */ /* 0x000fe20008000009 */
[----:B------:R-:W-:-:S03]  /*5280*/  SHF.R.U32.HI R136, RZ, 0x5, R201 ;  /* 0x00000005ff887819 */ /* 0x000fc600000116c9 */
[----:B------:R2:W-:Y:S01]  /*5290*/  STS.U8 [R139+UR9+0x3b80], R126 ;  /* 0x003b807e8b007988 */ /* 0x0005e20008000009 */
[----:B0-----:R-:W-:-:S04]  /*52a0*/  IMAD.MOV R130, RZ, RZ, -R131 ;  /* 0x000000ffff827224 */ /* 0x001fc800078e0a83 */
[----:B--2---:R-:W-:Y:S02]  /*52b0*/  IMAD R126, R130, R125, RZ ;  /* 0x0000007d827e7224 */ /* 0x004fe400078e02ff */
[----:B------:R-:W-:-:S04]  /*52c0*/  IMAD.MOV.U32 R130, RZ, RZ, RZ ;  /* 0x000000ffff827224 */ /* 0x000fc800078e00ff */
[----:B------:R-:W-:Y:S01]  /*52d0*/  IMAD.HI.U32 R131, R131, R126, R130 ;  /* 0x0000007e83837227 */ /* 0x000fe200078e0082 */
[----:B------:R-:W-:-:S04]  /*52e0*/  SGXT.U32 R126, R136, 0x2 ;  /* 0x00000002887e781a */ /* 0x000fc80000000000 */
[----:B------:R-:W-:Y:S01]  /*52f0*/  LOP3.LUT R126, R128, R126, RZ, 0xfc, !PT ;  /* 0x0000007e807e7212 */ /* 0x000fe200078efcff */
[----:B------:R-:W-:Y:S03]  /*5300*/  STL [R1+0x1f0], R140 ;  /* 0x0001f08c01007387 */ /* 0x000fe60000100800 */
[----:B------:R-:W-:Y:S01]  /*5310*/  IABS R130, R126 ;  /* 0x0000007e00827213 */ /* 0x000fe20000000000 */
[----:B------:R0:W-:Y:S04]  /*5320*/  STL [R1+0x220], R128 ;  /* 0x0002208001007387 */ /* 0x0001e80000100800 */
[----:B0-----:R-:W-:-:S04]  /*5330*/  IMAD.HI.U32 R128, R131, R130, RZ ;  /* 0x0000008283807227 */ /* 0x001fc800078e00ff */
[----:B------:R-:W-:-:S04]  /*5340*/  IMAD.MOV R128, RZ, RZ, -R128 ;  /* 0x000000ffff807224 */ /* 0x000fc800078e0a80 */
[----:B------:R-:W-:Y:S01]  /*5350*/  IMAD R130, R125, R128, R130 ;  /* 0x000000807d827224 */ /* 0x000fe200078e0282 */
[----:B------:R-:W-:Y:S01]  /*5360*/  LOP3.LUT R128, R126, 0x4, RZ, 0xfc, !PT ;  /* 0x000000047e807812 */ /* 0x000fe200078efcff */
[----:B------:R0:W-:Y:S03]  /*5370*/  STS.U8 [R139+UR9+0xf80], R133 ;  /* 0x000f80858b007988 */ /* 0x0001e60008000009 */
[----:B------:R-:W-:Y:S02]  /*5380*/  IABS R129, R128 ;  /* 0x0000008000817213 */ /* 0x000fe40000000000 */
[----:B------:R-:W-:Y:S02]  /*5390*/  ISETP.GE.AND P1, PT, R128, RZ, PT ;  /* 0x000000ff8000720c */ /* 0x000fe40003f26270 */
[----:B0-----:R-:W-:-:S04]  /*53a0*/  LOP3.LUT R133, R126, 0x8, RZ, 0xfc, !PT ;  /* 0x000000087e857812 */ /* 0x001fc800078efcff */
[----:B------:R-:W-:Y:S01]  /*53b0*/  IABS R128, R133 ;  /* 0x0000008500807213 */ /* 0x000fe20000000000 */
[----:B------:R0:W-:Y:S02]  /*53c0*/  STS.U8 [R139+UR9+0x1f80], R132 ;  /* 0x001f80848b007988 */ /* 0x0001e40008000009 */
[----:B0-----:R-:W-:-:S04]  /*53d0*/  IMAD.HI.U32 R132, R131, R129, RZ ;  /* 0x0000008183847227 */ /* 0x001fc800078e00ff */
[----:B------:R-:W-:-:S04]  /*53e0*/  IMAD.MOV R132, RZ, RZ, -R132 ;  /* 0x000000ffff847224 */ /* 0x000fc800078e0a84 */
[----:B------:R-:W-:Y:S02]  /*53f0*/  IMAD R129, R125, R132, R129 ;  /* 0x000000847d817224 */ /* 0x000fe400078e0281 */
[----:B------:R-:W-:Y:S01]  /*5400*/  IMAD.HI.U32 R132, R131, R128, RZ ;  /* 0x0000008083847227 */ /* 0x000fe200078e00ff */
[----:B------:R0:W-:Y:S01]  /*5410*/  STS.U8 [R139+UR9+0x2f80], R134 ;  /* 0x002f80868b007988 */ /* 0x0001e20008000009 */
[C---:B------:R-:W-:Y:S02]  /*5420*/  ISETP.GE.AND P0, PT, R126.reuse, RZ, PT ;  /* 0x000000ff7e00720c */ /* 0x040fe40003f06270 */
[----:B0-----:R-:W-:Y:S01]  /*5430*/  IMAD.MOV R134, RZ, RZ, -R132 ;  /* 0x000000ffff867224 */ /* 0x001fe200078e0a84 */
[----:B------:R-:W-:-:S04]  /*5440*/  LOP3.LUT R132, R126, 0xc, RZ, 0xfc, !PT ;  /* 0x0000000c7e847812 */ /* 0x000fc800078efcff */
[----:B------:R-:W-:Y:S01]  /*5450*/  IABS R126, R132 ;  /* 0x00000084007e7213 */ /* 0x000fe20000000000 */
[C---:B------:R-:W-:Y:S01]  /*5460*/  IMAD R128, R125.reuse, R134, R128 ;  /* 0x000000867d807224 */ /* 0x040fe200078e0280 */
[----:B------:R-:W-:-:S03]  /*5470*/  ISETP.GT.U32.AND P5, PT, R125, R130, PT ;  /* 0x000000827d00720c */ /* 0x000fc60003fa4070 */
[----:B------:R-:W-:Y:S01]  /*5480*/  IMAD.HI.U32 R131, R131, R126, RZ ;  /* 0x0000007e83837227 */ /* 0x000fe200078e00ff */
[----:B------:R-:W-:-:S03]  /*5490*/  ISETP.GT.U32.AND P6, PT, R125, R129, PT ;  /* 0x000000817d00720c */ /* 0x000fc60003fc4070 */
[----:B------:R-:W-:Y:S01]  /*54a0*/  IMAD.MOV R131, RZ, RZ, -R131 ;  /* 0x000000ffff837224 */ /* 0x000fe200078e0a83 */
[----:B------:R-:W-:-:S03]  /*54b0*/  ISETP.GT.U32.AND P2, PT, R125, R128, PT ;  /* 0x000000807d00720c */ /* 0x000fc60003f44070 */
[----:B------:R-:W-:Y:S02]  /*54c0*/  IMAD R126, R125, R131, R126 ;  /* 0x000000837d7e7224 */ /* 0x000fe400078e027e */
[----:B------:R-:W-:-:S03]  /*54d0*/  @!P5 IMAD.IADD R130, R130, 0x1, -R125 ;  /* 0x000000018282d824 */ /* 0x000fc600078e0a7d */
[----:B------:R-:W-:Y:S01]  /*54e0*/  ISETP.GT.U32.AND P4, PT, R125, R126, PT ;  /* 0x0000007e7d00720c */ /* 0x000fe20003f84070 */
[----:B------:R-:W-:Y:S01]  /*54f0*/  @!P6 IMAD.IADD R129, R129, 0x1, -R125 ;  /* 0x000000018181e824 */ /* 0x000fe200078e0a7d */
[----:B------:R-:W-:-:S03]  /*5500*/  ISETP.GT.U32.AND P6, PT, R125, R130, PT ;  /* 0x000000827d00720c */ /* 0x000fc60003fc4070 */
[----:B------:R-:W-:Y:S01]  /*5510*/  @!P2 IMAD.IADD R128, R128, 0x1, -R125 ;  /* 0x000000018080a824 */ /* 0x000fe200078e0a7d */
[----:B------:R-:W-:-:S07]  /*5520*/  ISETP.GT.U32.AND P2, PT, R125, R129, PT ;  /* 0x000000817d00720c */ /* 0x000fce0003f44070 */
[--C-:B------:R-:W-:Y:S01]  /*5530*/  @!P4 IMAD.IADD R126, R126, 0x1, -R125.reuse ;  /* 0x000000017e7ec824 */ /* 0x100fe200078e0a7d */
[----:B------:R-:W-:Y:S01]  /*5540*/  ISETP.GT.U32.AND P4, PT, R125, R128, PT ;  /* 0x000000807d00720c */ /* 0x000fe20003f84070 */
[----:B------:R-:W-:-:S03]  /*5550*/  @!P6 IMAD.IADD R130, R130, 0x1, -R125 ;  /* 0x000000018282e824 */ /* 0x000fc600078e0a7d */
[----:B------:R-:W-:Y:S01]  /*5560*/  ISETP.GT.U32.AND P5, PT, R125, R126, PT ;  /* 0x0000007e7d00720c */ /* 0x000fe20003fa4070 */
[----:B------:R-:W-:Y:S01]  /*5570*/  @!P2 IMAD.IADD R129, R129, 0x1, -R125 ;  /* 0x000000018181a824 */ /* 0x000fe200078e0a7d */
[----:B------:R-:W-:Y:S02]  /*5580*/  ISETP.GE.AND P6, PT, R133, RZ, PT ;  /* 0x000000ff8500720c */ /* 0x000fe40003fc6270 */
[----:B------:R-:W-:Y:S01]  /*5590*/  ISETP.GE.AND P2, PT, R132, RZ, PT ;  /* 0x000000ff8400720c */ /* 0x000fe20003f46270 */
[----:B------:R-:W-:-:S04]  /*55a0*/  @!P0 IMAD.MOV R130, RZ, RZ, -R130 ;  /* 0x000000ffff828224 */ /* 0x000fc800078e0a82 */
[----:B------:R-:W-:Y:S01]  /*55b0*/  @!P4 IMAD.IADD R128, R128, 0x1, -R125 ;  /* 0x000000018080c824 */ /* 0x000fe200078e0a7d */
[----:B------:R-:W-:-:S03]  /*55c0*/  ISETP.NE.AND P4, PT, R127, RZ, PT ;  /* 0x000000ff7f00720c */ /* 0x000fc60003f85270 */
[----:B------:R-:W-:Y:S01]  /*55d0*/  @!P5 IMAD.IADD R126, R126, 0x1, -R125 ;  /* 0x000000017e7ed824 */ /* 0x000fe200078e0a7d */
[----:B------:R-:W-:Y:S01]  /*55e0*/  LOP3.LUT R127, RZ, R127, RZ, 0x33, !PT ;  /* 0x0000007fff7f7212 */ /* 0x000fe200078e33ff */
[----:B------:R-:W-:Y:S02]  /*55f0*/  @!P1 IMAD.MOV R129, RZ, RZ, -R129 ;  /* 0x000000ffff819224 */ /* 0x000fe400078e0a81 */
[----:B------:R-:W-:Y:S01]  /*5600*/  @!P6 IMAD.MOV R128, RZ, RZ, -R128 ;  /* 0x000000ffff80e224 */ /* 0x000fe200078e0a80 */
[----:B------:R-:W-:Y:S01]  /*5610*/  LOP3.LUT R131, R201, 0x1f, RZ, 0xc0, !PT ;  /* 0x0000001fc9837812 */ /* 0x000fe200078ec0ff */
[----:B------:R-:W-:Y:S01]  /*5620*/  @!P2 IMAD.MOV R126, RZ, RZ, -R126 ;  /* 0x000000ffff7ea224 */ /* 0x000fe200078e0a7e */
[C---:B------:R-:W-:Y:S02]  /*5630*/  SEL R130, R127.reuse, R130, !P4 ;  /* 0x000000827f827207 */ /* 0x040fe40006000000 */
[C---:B------:R-:W-:Y:S02]  /*5640*/  SEL R129, R127.reuse, R129, !P4 ;  /* 0x000000817f817207 */ /* 0x040fe40006000000 */
[----:B------:R-:W-:-:S02]  /*5650*/  SEL R128, R127, R128, !P4 ;  /* 0x000000807f807207 */ /* 0x000fc40006000000 */
[----:B------:R-:W-:Y:S01]  /*5660*/  SEL R127, R127, R126, !P4 ;  /* 0x0000007e7f7f7207 */ /* 0x000fe20006000000 */
[----:B------:R-:W-:Y:S02]  /*5670*/  IMAD R126, R131, UR5, RZ ;  /* 0x00000005837e7c24 */ /* 0x000fe4000f8e02ff */
[----:B-1----:R-:W-:-:S03]  /*5680*/  IMAD R130, R130, UR4, RZ ;  /* 0x0000000482827c24 */ /* 0x002fc6000f8e02ff */
[----:B------:R-:W-:-:S04]  /*5690*/  IADD3 R125, P0, PT, R126, UR22, RZ ;  /* 0x000000167e7d7c10 */ /* 0x000fc8000ff1e0ff */
[----:B------:R-:W-:Y:S02]  /*56a0*/  LEA.HI.X.SX32 R126, R126, UR23, 0x1, P0 ;  /* 0x000000177e7e7c11 */ /* 0x000fe400080f0eff */
[C---:B------:R-:W-:Y:S01]  /*56b0*/  IADD3 R138, P0, PT, R130.reuse, R125, RZ ;  /* 0x0000007d828a7210 */ /* 0x040fe20007f1e0ff */
[----:B---3--:R0:W-:Y:S03]  /*56c0*/  STS.U8 [R139+UR9+0x3f80], R135 ;  /* 0x003f80878b007988 */ /* 0x0081e60008000009 */
[----:B0-----:R-:W-:Y:S01]  /*56d0*/  LEA.HI.X.SX32 R139, R130, R126, 0x1, P0 ;  /* 0x0000007e828b7211 */ /* 0x001fe200000f0eff */
[----:B------:R-:W-:-:S05]  /*56e0*/  VIADD R130, R198, 0x1f ;  /* 0x0000001fc6827836 */ /* 0x000fca0000000000 */
[----:B------:R-:W-:Y:S01]  /*56f0*/  ISETP.GT.AND P0, PT, R130, 0x1f, PT ;  /* 0x0000001f8200780c */ /* 0x000fe20003f04270 */
[----:B------:R-:W-:-:S03]  /*5700*/  IMAD R129, R129, UR4, RZ ;  /* 0x0000000481817c24 */ /* 0x000fc6000f8e02ff */
[----:B------:R-:W-:Y:S01]  /*5710*/  ISETP.LT.AND P0, PT, R131, R198, P0 ;  /* 0x000000c68300720c */ /* 0x000fe20000701270 */
[----:B------:R-:W-:Y:S02]  /*5720*/  IMAD R128, R128, UR4, RZ ;  /* 0x0000000480807c24 */ /* 0x000fe4000f8e02ff */
[----:B------:R-:W-:Y:S01]  /*5730*/  IMAD R127, R127, UR4, RZ ;  /* 0x000000047f7f7c24 */ /* 0x000fe2000f8e02ff */
[-C--:B------:R-:W-:Y:S02]  /*5740*/  IADD3 R136, P1, PT, R129, R125.reuse, RZ ;  /* 0x0000007d81887210 */ /* 0x080fe40007f3e0ff */
[-C--:B------:R-:W-:Y:S02]  /*5750*/  IADD3 R134, P2, PT, R128, R125.reuse, RZ ;  /* 0x0000007d80867210 */ /* 0x080fe40007f5e0ff */
[----:B------:R-:W-:Y:S02]  /*5760*/  IADD3 R132, P4, PT, R127, R125, RZ ;  /* 0x0000007d7f847210 */ /* 0x000fe40007f9e0ff */
[----:B------:R-:W-:-:S02]  /*5770*/  LEA.HI.X.SX32 R137, R129, R126, 0x1, P1 ;  /* 0x0000007e81897211 */ /* 0x000fc400008f0eff */
[-C--:B------:R-:W-:Y:S02]  /*5780*/  LEA.HI.X.SX32 R135, R128, R126.reuse, 0x1, P2 ;  /* 0x0000007e80877211 */ /* 0x080fe400010f0eff */
[----:B------:R-:W-:Y:S01]  /*5790*/  LEA.HI.X.SX32 R133, R127, R126, 0x1, P4 ;  /* 0x0000007e7f857211 */ /* 0x000fe200020f0eff */
[----:B------:R-:W-:Y:S01]  /*57a0*/  @P0 IMAD.MOV.U32 R126, RZ, RZ, R138 ;  /* 0x000000ffff7e0224 */ /* 0x000fe200078e008a */
[----:B------:R-:W-:Y:S01]  /*57b0*/  PRMT R125, RZ, 0x7610, R125 ;  /* 0x00007610ff7d7816 */ /* 0x000fe2000000007d */
[----:B------:R-:W-:-:S05]  /*57c0*/  @P0 IMAD.MOV.U32 R127, RZ, RZ, R139 ;  /* 0x000000ffff7f0224 */ /* 0x000fca00078e008b */
[----:B------:R0:W2:Y:S01]  /*57d0*/  @P0 LDG.E.U8 R125, desc[UR18][R126.64] ;  /* 0x000000127e7d0981 */ /* 0x0000a2000c1e1100 */
[----:B------:R-:W-:Y:S02]  /*57e0*/  @P0 IMAD.MOV.U32 R128, RZ, RZ, R136 ;  /* 0x000000ffff800224 */ /* 0x000fe400078e0088 */
[----:B------:R-:W-:Y:S01]  /*57f0*/  @P0 IMAD.MOV.U32 R129, RZ, RZ, R137 ;  /* 0x000000ffff810224 */ /* 0x000fe200078e0089 */
[----:B0-----:R-:W-:Y:S02]  /*5800*/  PRMT R127, RZ, 0x7610, R127 ;  /* 0x00007610ff7f7816 */ /* 0x001fe4000000007f */
[----:B------:R-:W-:-:S04]  /*5810*/  PRMT R126, RZ, 0x7610, R126 ;  /* 0x00007610ff7e7816 */ /* 0x000fc8000000007e */
[----:B------:R0:W3:Y:S02]  /*5820*/  @P0 LDG.E.U8 R127, desc[UR18][R128.64] ;  /* 0x00000012807f0981 */ /* 0x0000e4000c1e1100 */
[----:B0-----:R-:W-:Y:S02]  /*5830*/  @P0 IMAD.MOV.U32 R128, RZ, RZ, R134 ;  /* 0x000000ffff800224 */ /* 0x001fe400078e0086 */
[----:B------:R-:W-:-:S05]  /*5840*/  @P0 IMAD.MOV.U32 R129, RZ, RZ, R135 ;  /* 0x000000ffff810224 */ /* 0x000fca00078e0087 */
[----:B------:R0:W4:Y:S02]  /*5850*/  @P0 LDG.E.U8 R126, desc[UR18][R128.64] ;  /* 0x00000012807e0981 */ /* 0x000124000c1e1100 */
[----:B0-----:R-:W-:Y:S02]  /*5860*/  @P0 IMAD.MOV.U32 R128, RZ, RZ, R132 ;  /* 0x000000ffff800224 */ /* 0x001fe400078e0084 */
[----:B------:R-:W-:Y:S01]  /*5870*/  @P0 IMAD.MOV.U32 R129, RZ, RZ, R133 ;  /* 0x000000ffff810224 */ /* 0x000fe200078e0085 */
[----:B--2---:R0:W-:Y:S02]  /*5880*/  STS.U8 [R200+UR9+0x8000], R125 ;  /* 0x0080007dc8007988 */ /* 0x0041e40008000009 */
[----:B0-----:R-:W-:-:S06]  /*5890*/  PRMT R125, RZ, 0x7610, R125 ;  /* 0x00007610ff7d7816 */ /* 0x001fcc000000007d */
[----:B------:R-:W2:Y:S04]  /*58a0*/  @P0 LDG.E.U8 R125, desc[UR18][R128.64] ;  /* 0x00000012807d0981 */ /* 0x000ea8000c1e1100 */
[----:B------:R0:W-:Y:S04]  /*58b0*/  STL [R1+0x1c4], R138 ;  /* 0x0001c48a01007387 */ /* 0x0001e80000100800 */
[----:B------:R0:W-:Y:S04]  /*58c0*/  STL [R1+0x1cc], R136 ;  /* 0x0001cc8801007387 */ /* 0x0001e80000100800 */
[----:B------:R0:W-:Y:S04]  /*58d0*/  STL [R1+0x1d4], R134 ;  /* 0x0001d48601007387 */ /* 0x0001e80000100800 */
[----:B----4-:R0:W-:Y:S04]  /*58e0*/  STS.U8 [R200+UR9+0x8100], R126 ;  /* 0x0081007ec8007988 */ /* 0x0101e80008000009 */
[----:B---3--:R0:W-:Y:S04]  /*58f0*/  STS.U8 [R199+UR9+0x8080], R127 ;  /* 0x0080807fc7007988 */ /* 0x0081e80008000009 */
[----:B------:R0:W-:Y:S04]  /*5900*/  STL [R1+0x1c0], R139 ;  /* 0x0001c08b01007387 */ /* 0x0001e80000100800 */
[----:B------:R0:W-:Y:S01]  /*5910*/  STL [R1+0x1dc], R132 ;  /* 0x0001dc8401007387 */ /* 0x0001e20000100800 */
[----:B------:R-:W-:-:S03]  /*5920*/  ISETP.NE.U32.AND P0, PT, RZ, UR7, PT ;  /* 0x00000007ff007c0c */ /* 0x000fc6000bf05070 */
[----:B------:R0:W-:Y:S04]  /*5930*/  STL [R1+0x1c8], R137 ;  /* 0x0001c88901007387 */ /* 0x0001e80000100800 */
[----:B------:R0:W-:Y:S04]  /*5940*/  STL [R1+0x1d0], R135 ;  /* 0x0001d08701007387 */ /* 0x0001e80000100800 */
[----:B------:R0:W-:Y:S01]  /*5950*/  STL [R1+0x1d8], R133 ;  /* 0x0001d88501007387 */ /* 0x0001e20000100800 */
[C---:B------:R-:W-:Y:S02]  /*5960*/  ISETP.LT.OR P1, PT, R130.reuse, 0x20, P0 ;  /* 0x000000208200780c */ /* 0x040fe40000721670 */
[----:B------:R-:W-:Y:S01]  /*5970*/  ISETP.GE.AND P2, PT, R130, 0x40, PT ;  /* 0x000000408200780c */ /* 0x000fe20003f46270 */
[----:B--2---:R0:W-:Y:S01]  /*5980*/  STS.U8 [R199+UR9+0x8180], R125 ;  /* 0x0081807dc7007988 */ /* 0x0041e20008000009 */
[----:B------:R1:W-:Y:S06]  /*5990*/  MEMBAR.ALL.CTA ;  /* 0x0000000000007992 */ /* 0x0003ec0000008000 */
[----:B-1----:R-:W1:Y:S02]  /*59a0*/  FENCE.VIEW.ASYNC.S ;  /* 0x00000000000073c6 */ /* 0x002e640000000000 */
[----:B-1----:R-:W-:Y:S06]  /*59b0*/  BAR.SYNC.DEFER_BLOCKING 0x0 ;  /* 0x0000000000007b1d */ /* 0x002fec0000010000 */
[----:B------:R-:W-:Y:S05]  /*59c0*/  @P1 BRA `(.L_x_6) ;  /* 0x0000000000801947 */ /* 0x000fea0003800000 */
[----:B------:R-:W-:Y:S02]  /*59d0*/  USHF.R.U32.HI UR14, URZ, 0x4, UR9 ;  /* 0x00000004ff0e7899 */ /* 0x000fe40008011609 */
[----:B------:R-:W-:Y:S02]  /*59e0*/  UIADD3 UR5, UPT, UPT, UR9, 0x8000, URZ ;  /* 0x0000800009057890 */ /* 0x000fe4000fffe0ff */
[----:B------:R-:W-:Y:S01]  /*59f0*/  USGXT.U32 UR14, UR14, 0xe ;  /* 0x0000000e0e0e789a */ /* 0x000fe20008000000 */
[----:B------:R-:W-:Y:S01]  /*5a00*/  UMOV UR4, URZ ;  /* 0x000000ff00047c82 */ /* 0x000fe20008000000 */
[----:B------:R-:W-:Y:S02]  /*5a10*/  USHF.R.U32.HI UR5, URZ, 0x4, UR5 ;  /* 0x00000004ff057899 */ /* 0x000fe40008011605 */
[----:B------:R-:W-:Y:S02]  /*5a20*/  UIADD3 UR24, UP1, UPT, UR14, 0x100, URZ ;  /* 0x000001000e187890 */ /* 0x000fe4000ff3e0ff */
[----:B------:R-:W-:-:S02]  /*5a30*/  USGXT.U32 UR12, UR5, 0xe ;  /* 0x0000000e050c789a */ /* 0x000fc40008000000 */
[----:B------:R-:W-:Y:S02]  /*5a40*/  UIADD3.X UR25, UPT, UPT, UR4, 0x40004040, URZ, UP1, !UPT ;  /* 0x4000404004197890 */ /* 0x000fe40008ffe4ff */
[----:B------:R-:W-:Y:S02]  /*5a50*/  UIADD3 UR7, UPT, UPT, UR8, 0x10, URZ ;  /* 0x0000001008077890 */ /* 0x000fe4000fffe0ff */
[----:B------:R-:W-:Y:S02]  /*5a60*/  UIADD3 UR11, UPT, UPT, UR8, 0x20, URZ ;  /* 0x00000020080b7890 */ /* 0x000fe4000fffe0ff */
[----:B------:R-:W-:Y:S02]  /*5a70*/  UIADD3.64 UR16, UPT, UPT, UR24, 0x100, URZ ;  /* 0x0000010018107897 */ /* 0x000fe4000fffe0ff */
[----:B------:R-:W-:Y:S02]  /*5a80*/  UIADD3 UR22, UPT, UPT, UR8, 0x30, URZ ;  /* 0x0000003008167890 */ /* 0x000fe4000fffe0ff */
[----:B------:R-:W-:Y:S01]  /*5a90*/  UIADD3.64 UR20, UPT, UPT, UR24, 0x200, URZ ;  /* 0x0000020018147897 */ /* 0x000fe2000fffe0ff */
[----:B------:R-:W-:Y:S01]  /*5aa0*/  UMOV UR26, 0x0 ;  /* 0x00000000001a7882 */ /* 0x000fe20000000000 */
[----:B------:R-:W-:Y:S01]  /*5ab0*/  UMOV UR27, 0x8048010 ;  /* 0x08048010001b7882 */ /* 0x000fe20000000000 */
[----:B------:R-:W-:Y:S01]  /*5ac0*/  UMOV UR15, 0x40004040 ;  /* 0x40004040000f7882 */ /* 0x000fe20000000000 */
[----:B------:R-:W-:Y:S01]  /*5ad0*/  UMOV UR13, 0xc0004010 ;  /* 0xc0004010000d7882 */ /* 0x000fe20000000000 */
[----:B------:R-:W-:Y:S01]  /*5ae0*/  UMOV UR28, 0x0 ;  /* 0x00000000001c7882 */ /* 0x000fe20000000000 */
[----:B------:R-:W-:Y:S01]  /*5af0*/  UMOV UR29, 0x8048010 ;  /* 0x08048010001d7882 */ /* 0x000fe20000000000 */
[----:B------:R-:W-:Y:S01]  /*5b00*/  UMOV UR30, 0x0 ;  /* 0x00000000001e7882 */ /* 0x000fe20000000000 */
[----:B------:R-:W-:Y:S01]  /*5b10*/  UMOV UR31, 0x8048010 ;  /* 0x08048010001f7882 */ /* 0x000fe20000000000 */
[----:B------:R-:W-:Y:S01]  /*5b20*/  UMOV UR4, UR6 ;  /* 0x0000000600047c82 */ /* 0x000fe20008000000 */
[----:B------:R-:W-:Y:S01]  /*5b30*/  UMOV UR5, URZ ;  /* 0x000000ff00057c82 */ /* 0x000fe20008000000 */
[----:B------:R1:W-:Y:S01]  /*5b40*/  UTCQMMA gdesc[UR14], gdesc[UR12], tmem[UR8], tmem[UR26], idesc[UR27], !UPT ;  /* 0x00ff1a0c0e0075ea */ /* 0x0003e2000f800308 */
[----:B------:R-:W-:Y:S01]  /*5b50*/  UMOV UR32, 0x0 ;  /* 0x0000000000207882 */ /* 0x000fe20000000000 */
[----:B------:R-:W-:Y:S01]  /*5b60*/  UMOV UR33, 0x8048010 ;  /* 0x0804801000217882 */ /* 0x000fe20000000000 */
[----:B------:R1:W-:Y:S01]  /*5b70*/  UTCQMMA gdesc[UR24], gdesc[UR12], tmem[UR7], tmem[UR28], idesc[UR29], !UPT ;  /* 0x00ff1c0c180075ea */ /* 0x0003e2000f800307 */
[----:B------:R-:W-:Y:S01]  /*5b80*/  UMOV UR4, UR4 ;  /* 0x0000000400047c82 */ /* 0x000fe20008000000 */
[----:B------:R1:W-:Y:S01]  /*5b90*/  UTCQMMA gdesc[UR16], gdesc[UR12], tmem[UR11], tmem[UR30], idesc[UR31], !UPT ;  /* 0x00ff1e0c100075ea */ /* 0x0003e2000f80030b */
[----:B------:R1:W-:Y:S01]  /*5ba0*/  UTCQMMA gdesc[UR20], gdesc[UR12], tmem[UR22], tmem[UR32], idesc[UR33], !UPT ;  /* 0x00ff200c140075ea */ /* 0x0003e2000f800316 */
[----:B------:R1:W-:Y:S01]  /*5bb0*/  UTCBAR [UR4], URZ ;  /* 0x000000ff040073e9 */ /* 0x0003e200080000ff */
[----:B------:R-:W-:Y:S01]  /*5bc0*/  NOP ;  /* 0x0000000000007918 */ /* 0x000fe20000000000 */
.L_x_6:
[----:B-1----:R-:W-:Y:S01]  /*5bd0*/  UMOV UR4, URZ ;  /* 0x000000ff00047c82 */ /* 0x002fe20008000000 */
[----:B------:R-:W-:Y:S05]  /*5be0*/  @!P2 BRA `(.L_x_7) ;  /* 0x000000580010a947 */ /* 0x000fea0003800000 */
[----:B0-----:R-:W-:Y:S01]  /*5bf0*/  SHF.R.S32.HI R125, RZ, 0x1f, R130 ;  /* 0x0000001fff7d7819 */ /* 0x001fe20000011482 */
[----:B------:R-:W-:Y:S02]  /*5c00*/  UIADD3 UR4, UPT, UPT, UR9, 0x4000, URZ ;  /* 0x0000400009047890 */ /* 0x000fe4000fffe0ff */
[----:B------:R-:W-:Y:S01]  /*5c10*/  UIADD3 UR5, UPT, UPT, UR9, 0x8200, URZ ;  /* 0x0000820009057890 */ /* 0x000fe2000fffe0ff */
[----:B------:R-:W-:Y:S01]  /*5c20*/  LEA.HI R125, R125, R130, RZ, 0x5 ;  /* 0x000000827d7d7211 */ /* 0x000fe200078f28ff */
[----:B------:R-:W-:Y:S02]  /*5c30*/  USHF.R.U32.HI UR4, URZ, 0x4, UR4 ;  /* 0x00000004ff047899 */ /* 0x000fe40008011604 */
[----:B------:R-:W-:Y:S01]  /*5c40*/  USHF.R.U32.HI UR5, URZ, 0x4, UR5 ;  /* 0x00000004ff057899 */ /* 0x000fe20008011605 */
[----:B------:R-:W-:Y:S01]  /*5c50*/  SHF.R.S32.HI R125, RZ, 0x5, R125 ;  /* 0x00000005ff7d7819 */ /* 0x000fe2000001147d */
[----:B------:R-:W-:Y:S02]  /*5c60*/  USGXT.U32 UR14, UR4, 0xe ;  /* 0x0000000e040e789a */ /* 0x000fe40008000000 */
[----:B------:R-:W-:Y:S01]  /*5c70*/  USGXT.U32 UR12, UR5, 0xe ;  /* 0x0000000e050c789a */ /* 0x000fe20008000000 */
[----:B------:R-:W-:Y:S01]  /*5c80*/  VIMNMX R125, PT, PT, R125, 0x2, !PT ;  /* 0x000000027d7d7848 */ /* 0x000fe20007fe0100 */
[----:B------:R-:W-:Y:S01]  /*5c90*/  UIADD3 UR24, UP1, UPT, UR14, 0x100, URZ ;  /* 0x000001000e187890 */ /* 0x000fe2000ff3e0ff */
[----:B------:R-:W-:Y:S01]  /*5ca0*/  UMOV UR4, URZ ;  /* 0x000000ff00047c82 */ /* 0x000fe20008000000 */
[----:B------:R-:W0:Y:S02]  /*5cb0*/  LDCU.64 UR36, c[0x0][0x3a8] ;  /* 0x00007500ff2477ac */ /* 0x000e240008000a00 */
[----:B------:R-:W-:-:S02]  /*5cc0*/  VIADD R126, R125, 0xffffffff ;  /* 0xffffffff7d7e7836 */ /* 0x000fc40000000000 */
[----:B------:R-:W-:Y:S01]  /*5cd0*/  IMAD.MOV.U32 R125, RZ, RZ, RZ ;  /* 0x000000ffff7d7224 */ /* 0x000fe200078e00ff */
[----:B------:R-:W-:Y:S02]  /*5ce0*/  UIADD3.X UR25, UPT, UPT, UR4, 0x40004040, URZ, UP1, !UPT ;  /* 0x4000404004197890 */ /* 0x000fe40008ffe4ff */
[----:B------:R1:W-:Y:S01]  /*5cf0*/  STL [R1+0x1f8], R126 ;  /* 0x0001f87e01007387 */ /* 0x0003e20000100800 */
[----:B------:R-:W-:Y:S01]  /*5d00*/  UMOV UR11, 0x1 ;  /* 0x00000001000b7882 */ /* 0x000fe20000000000 */
[----:B------:R-:W-:Y:S02]  /*5d10*/  UIADD3.64 UR20, UPT, UPT, UR24, 0x100, URZ ;  /* 0x0000010018147897 */ /* 0x000fe4000fffe0ff */
[----:B------:R-:W-:Y:S01]  /*5d20*/  UIADD3.64 UR22, UPT, UPT, UR24, 0x200, URZ ;  /* 0x0000020018167897 */ /* 0x000fe2000fffe0ff */
[----:B------:R-:W-:Y:S01]  /*5d30*/  UMOV UR5, URZ ;  /* 0x000000ff00057c82 */ /* 0x000fe20008000000 */
[----:B------:R-:W-:-:S10]  /*5d40*/  UMOV UR13, 0xc0004010 ;  /* 0xc0004010000d7882 */ /* 0x000fd40000000000 */
.L_x_10:
[----:B------:R-:W2:Y:S04]  /*5d50*/  LDL.LU R130, [R1+0x1dc] ;  /* 0x0001dc0001827983 */ /* 0x000ea80000300800 */
[----:B------:R-:W3:Y:S04]  /*5d60*/  LDL.LU R128, [R1+0x1d4] ;  /* 0x0001d40001807983 */ /* 0x000ee80000300800 */
[----:B------:R-:W4:Y:S01]  /*5d70*/  LDL.LU R127, [R1+0x1cc] ;  /* 0x0001cc00017f7983 */ /* 0x000f220000300800 */
[----:B0-----:R-:W-:-:S03]  /*5d80*/  USHF.L.U32 UR7, UR37, 0x5, URZ ;  /* 0x0000000525077899 */ /* 0x001fc600080006ff */
[----:B-----5:R-:W5:Y:S01]  /*5d90*/  LDL.LU R129, [R1+0x1c4] ;  /* 0x0001c40001817983 */ /* 0x020f620000300800 */
[----:B------:R-:W-:Y:S01]  /*5da0*/  USHF.R.S32.HI UR15, URZ, 0x1f, UR7 ;  /* 0x0000001fff0f7899 */ /* 0x000fe20008011407 */
[----:B------:R-:W-:Y:S01]  /*5db0*/  IMAD.U32 R125, R125, -0x80000000, RZ ;  /* 0x800000007d7d7824 */ /* 0x000fe200078e00ff */
[----:B------:R-:W-:Y:S01]  /*5dc0*/  USHF.L.U32 UR4, UR36, 0x5, URZ ;  /* 0x0000000524047899 */ /* 0x000fe200080006ff */
[----:B------:R-:W-:Y:S02]  /*5dd0*/  ISETP.GT.AND P1, PT, R0, RZ, PT ;  /* 0x000000ff0000720c */ /* 0x000fe40003f24270 */
[----:B--2---:R-:W-:Y:S02]  /*5de0*/  IADD3 R130, P6, PT, R130, UR7, RZ ;  /* 0x0000000782827c10 */ /* 0x004fe4000ffde0ff */
[----:B---3--:R-:W-:-:S05]  /*5df0*/  IADD3 R128, P5, PT, R128, UR7, RZ ;  /* 0x0000000780807c10 */ /* 0x008fca000ffbe0ff */
[----:B------:R0:W-:Y:S04]  /*5e00*/  STL [R1+0x1d4], R128 ;  /* 0x0001d48001007387 */ /* 0x0001e80000100800 */
[----:B0-----:R-:W2:Y:S01]  /*5e10*/  LDL.LU R128, [R1+0x1d8] ;  /* 0x0001d80001807983 */ /* 0x001ea20000300800 */
[----:B----4-:R-:W-:-:S03]  /*5e20*/  IADD3 R127, P2, PT, R127, UR7, RZ ;  /* 0x000000077f7f7c10 */ /* 0x010fc6000ff5e0ff */
[----:B------:R-:W-:Y:S04]  /*5e30*/  STL [R1+0x1dc], R130 ;  /* 0x0001dc8201007387 */ /* 0x000fe80000100800 */
[----:B------:R-:W3:Y:S04]  /*5e40*/  LDL.LU R154, [R1+0x1f4] ;  /* 0x0001f400019a7983 */ /* 0x000ee80000300800 */
[----:B------:R-:W4:Y:S04]  /*5e50*/  LDL.LU R153, [R1+0x1d0] ;  /* 0x0001d00001997983 */ /* 0x000f280000300800 */
[----:B------:R-:W3:Y:S04]  /*5e60*/  LDL.LU R152, [R1+0x1ec] ;  /* 0x0001ec0001987983 */ /* 0x000ee80000300800 */
[----:B------:R0:W-:Y:S04]  /*5e70*/  STL [R1+0x1cc], R127 ;  /* 0x0001cc7f01007387 */ /* 0x0001e80000100800 */
[----:B------:R-:W4:Y:S04]  /*5e80*/  LDL.LU R151, [R1+0x1c8] ;  /* 0x0001c80001977983 */ /* 0x000f280000300800 */
        /* <DEDUP_REMOVED lines=20> */
[----:B0-----:R-:W4:Y:S01]  /*5fd0*/  LDL.LU R127, [R1+0x174] ;  /* 0x00017400017f7983 */ /* 0x001f220000300800 */
[----:B-----5:R-:W-:-:S03]  /*5fe0*/  IADD3 R129, P4, PT, R129, UR7, RZ ;  /* 0x0000000781817c10 */ /* 0x020fc6000ff9e0ff */
[----:B------:R-:W5:Y:S04]  /*5ff0*/  LDL.LU R130, [R1+0x188] ;  /* 0x0001880001827983 */ /* 0x000f680000300800 */
[----:B------:R0:W-:Y:S04]  /*6000*/  STL [R1+0x1c4], R129 ;  /* 0x0001c48101007387 */ /* 0x0001e80000100800 */
[----:B0-----:R-:W5:Y:S01]  /*6010*/  LDL.LU R129, [R1+0x16c] ;  /* 0x00016c0001817983 */ /* 0x001f620000300800 */
[----:B------:R-:W-:Y:S01]  /*6020*/  USHF.R.S32.HI UR7, URZ, 0x1f, UR4 ;  /* 0x0000001fff077899 */ /* 0x000fe20008011404 */
[----:B--2---:R-:W-:-:S05]  /*6030*/  IADD3.X R128, PT, PT, R128, UR15, RZ, P6, !PT ;  /* 0x0000000f80807c10 */ /* 0x004fca000b7fe4ff */
[----:B------:R0:W-:Y:S04]  /*6040*/  STL [R1+0x1d8], R128 ;  /* 0x0001d88001007387 */ /* 0x0001e80000100800 */
[----:B0-----:R-:W2:Y:S01]  /*6050*/  LDL.LU R128, [R1+0x180] ;  /* 0x0001800001807983 */ /* 0x001ea20000300800 */
[----:B---3--:R-:W-:Y:S02]  /*6060*/  IADD3 R154, P6, PT, R154, UR4, RZ ;  /* 0x000000049a9a7c10 */ /* 0x008fe4000ffde0ff */
[----:B----4-:R-:W-:Y:S02]  /*6070*/  IADD3.X R153, PT, PT, R153, UR15, RZ, P5, !PT ;  /* 0x0000000f99997c10 */ /* 0x010fe4000affe4ff */
[----:B------:R-:W-:Y:S01]  /*6080*/  IADD3 R152, P5, PT, R152, UR4, RZ ;  /* 0x0000000498987c10 */ /* 0x000fe2000ffbe0ff */
[----:B------:R-:W-:Y:S01]  /*6090*/  STL [R1+0x1f4], R154 ;  /* 0x0001f49a01007387 */ /* 0x000fe20000100800 */
[----:B------:R-:W-:-:S03]  /*60a0*/  IADD3.X R151, PT, PT, R151, UR15, RZ, P2, !PT ;  /* 0x0000000f97977c10 */ /* 0x000fc600097fe4ff */
[----:B------:R-:W-:Y:S01]  /*60b0*/  STL [R1+0x1d0], R153 ;  /* 0x0001d09901007387 */ /* 0x000fe20000100800 */
[----:B------:R-:W-:-:S03]  /*60c0*/  IADD3 R150, P2, PT, R150, UR4, RZ ;  /* 0x0000000496967c10 */ /* 0x000fc6000ff5e0ff */
        /* <DEDUP_REMOVED lines=39> */
[----:B------:R-:W-:-:S05]  /*6340*/  IADD3 R127, P6, PT, R127, UR4, RZ ;  /* 0x000000047f7f7c10 */ /* 0x000fca000ffde0ff */
[----:B------:R0:W-:Y:S04]  /*6350*/  STL [R1+0x174], R127 ;  /* 0x0001747f01007387 */ /* 0x0001e80000100800 */
[----:B------:R-:W-:Y:S04]  /*6360*/  STL [R1+0x17c], R132 ;  /* 0x00017c8401007387 */ /* 0x000fe80000100800 */
[----:B0-----:R-:W3:Y:S01]  /*6370*/  LDL.LU R127, [R1+0x164] ;  /* 0x00016400017f7983 */ /* 0x001ee20000300800 */
[----:B-----5:R-:W-:Y:S02]  /*6380*/  IADD3.X R130, PT, PT, R130, UR7, RZ, P5, !PT ;  /* 0x0000000782827c10 */ /* 0x020fe4000affe4ff */
[----:B------:R-:W-:Y:S01]  /*6390*/  IADD3 R129, P5, PT, R129, UR4, RZ ;  /* 0x0000000481817c10 */ /* 0x000fe2000ffbe0ff */
[----:B------:R-:W-:Y:S04]  /*63a0*/  STL [R1+0x190], R131 ;  /* 0x0001908301007387 */ /* 0x000fe80000100800 */
[----:B------:R0:W-:Y:S04]  /*63b0*/  STL [R1+0x188], R130 ;  /* 0x0001888201007387 */ /* 0x0001e80000100800 */
[----:B0-----:R-:W4:Y:S04]  /*63c0*/  LDL.LU R130, [R1+0x178] ;  /* 0x0001780001827983 */ /* 0x001f280000300800 */
[----:B------:R0:W-:Y:S04]  /*63d0*/  STL [R1+0x16c], R129 ;  /* 0x00016c8101007387 */ /* 0x0001e80000100800 */
[----:B0-----:R-:W5:Y:S04]  /*63e0*/  LDL.LU R129, [R1+0x15c] ;  /* 0x00015c0001817983 */ /* 0x001f680000300800 */
[----:B------:R-:W5:Y:S04]  /*63f0*/  LDL.LU R154, [R1+0x170] ;  /* 0x00017000019a7983 */ /* 0x000f680000300800 */
[----:B------:R-:W5:Y:S04]  /*6400*/  LDL.LU R153, [R1+0x154] ;  /* 0x0001540001997983 */ /* 0x000f680000300800 */
[----:B------:R-:W5:Y:S01]  /*6410*/  LDL.LU R152, [R1+0x168] ;  /* 0x0001680001987983 */ /* 0x000f620000300800 */
[----:B--2---:R-:W-:-:S05]  /*6420*/  IADD3.X R128, PT, PT, R128, UR7, RZ, P2, !PT ;  /* 0x0000000780807c10 */ /* 0x004fca00097fe4ff */
[----:B------:R0:W-:Y:S04]  /*6430*/  STL [R1+0x180], R128 ;  /* 0x0001808001007387 */ /* 0x0001e80000100800 */
[----:B------:R-:W2:Y:S04]  /*6440*/  LDL.LU R151, [R1+0x14c] ;  /* 0x00014c0001977983 */ /* 0x000ea80000300800 */
        /* <DEDUP_REMOVED lines=20> */
[----:B0-----:R-:W2:Y:S01]  /*6590*/  LDL.LU R128, [R1+0x110] ;  /* 0x0001100001807983 */ /* 0x001ea20000300800 */
[----:B---3--:R-:W-:-:S05]  /*65a0*/  IADD3 R127, P2, PT, R127, UR4, RZ ;  /* 0x000000047f7f7c10 */ /* 0x008fca000ff5e0ff */
[----:B------:R0:W-:Y:S04]  /*65b0*/  STL [R1+0x164], R127 ;  /* 0x0001647f01007387 */ /* 0x0001e80000100800 */
[----:B0-----:R-:W3:Y:S01]  /*65c0*/  LDL.LU R127, [R1+0xf4] ;  /* 0x0000f400017f7983 */ /* 0x001ee20000300800 */
[----:B----4-:R-:W-:-:S05]  /*65d0*/  IADD3.X R130, PT, PT, R130, UR7, RZ, P4, !PT ;  /* 0x0000000782827c10 */ /* 0x010fca000a7fe4ff */
[----:B------:R0:W-:Y:S01]  /*65e0*/  STL [R1+0x178], R130 ;  /* 0x0001788201007387 */ /* 0x0001e20000100800 */
[----:B-----5:R-:W-:-:S03]  /*65f0*/  IADD3 R129, P4, PT, R129, UR4, RZ ;  /* 0x0000000481817c10 */ /* 0x020fc6000ff9e0ff */
[----:B0-----:R-:W4:Y:S01]  /*6600*/  LDL.LU R130, [R1+0x108] ;  /* 0x0001080001827983 */ /* 0x001f220000300800 */
[----:B------:R-:W-:-:S03]  /*6610*/  IADD3.X R154, PT, PT, R154, UR7, RZ, P6, !PT ;  /* 0x000000079a9a7c10 */ /* 0x000fc6000b7fe4ff */
[----:B------:R0:W-:Y:S01]  /*6620*/  STL [R1+0x15c], R129 ;  /* 0x00015c8101007387 */ /* 0x0001e20000100800 */
[----:B------:R-:W-:Y:S02]  /*6630*/  IADD3 R153, P6, PT, R153, UR4, RZ ;  /* 0x0000000499997c10 */ /* 0x000fe4000ffde0ff */
[----:B------:R-:W-:Y:S01]  /*6640*/  IADD3.X R152, PT, PT, R152, UR7, RZ, P5, !PT ;  /* 0x0000000798987c10 */ /* 0x000fe2000affe4ff */
[----:B0-----:R-:W5:Y:S04]  /*6650*/  LDL.LU R129, [R1+0xec] ;  /* 0x0000ec0001817983 */ /* 0x001f680000300800 */
[----:B------:R-:W-:Y:S04]  /*6660*/  STL [R1+0x170], R154 ;  /* 0x0001709a01007387 */ /* 0x000fe80000100800 */
[----:B------:R-:W-:Y:S04]  /*6670*/  STL [R1+0x154], R153 ;  /* 0x0001549901007387 */ /* 0x000fe80000100800 */
[----:B------:R-:W-:Y:S01]  /*6680*/  STL [R1+0x168], R152 ;  /* 0x0001689801007387 */ /* 0x000fe20000100800 */
[----:B--2---:R-:W-:-:S02]  /*6690*/  IADD3 R151, P5, PT, R151, UR4, RZ ;  /* 0x0000000497977c10 */ /* 0x004fc4000ffbe0ff */
        /* <DEDUP_REMOVED lines=38> */
[----:B------:R-:W-:-:S05]  /*6900*/  IADD3.X R128, PT, PT, R128, UR7, RZ, P6, !PT ;  /* 0x0000000780807c10 */ /* 0x000fca000b7fe4ff */
[----:B------:R0:W-:Y:S04]  /*6910*/  STL [R1+0x110], R128 ;  /* 0x0001108001007387 */ /* 0x0001e80000100800 */
[----:B------:R-:W-:Y:S04]  /*6920*/  STL [R1+0x118], R132 ;  /* 0x0001188401007387 */ /* 0x000fe80000100800 */
[----:B0-----:R-:W2:Y:S01]  /*6930*/  LDL.LU R128, [R1+0x100] ;  /* 0x0001000001807983 */ /* 0x001ea20000300800 */
[----:B------:R-:W-:-:S05]  /*6940*/  IADD3 R131, P4, PT, R131, UR4, RZ ;  /* 0x0000000483837c10 */ /* 0x000fca000ff9e0ff */
[----:B------:R-:W-:Y:S01]  /*6950*/  STL [R1+0xfc], R131 ;  /* 0x0000fc8301007387 */ /* 0x000fe20000100800 */
[----:B---3--:R-:W-:-:S05]  /*6960*/  IADD3 R127, P6, PT, R127, UR4, RZ ;  /* 0x000000047f7f7c10 */ /* 0x008fca000ffde0ff */
[----:B------:R0:W-:Y:S04]  /*6970*/  STL [R1+0xf4], R127 ;  /* 0x0000f47f01007387 */ /* 0x0001e80000100800 */
[----:B0-----:R-:W3:Y:S01]  /*6980*/  LDL.LU R127, [R1+0xe4] ;  /* 0x0000e400017f7983 */ /* 0x001ee20000300800 */
[----:B----4-:R-:W-:-:S05]  /*6990*/  IADD3.X R130, PT, PT, R130, UR7, RZ, P5, !PT ;  /* 0x0000000782827c10 */ /* 0x010fca000affe4ff */
[----:B------:R0:W-:Y:S01]  /*69a0*/  STL [R1+0x108], R130 ;  /* 0x0001088201007387 */ /* 0x0001e20000100800 */
[----:B-----5:R-:W-:-:S03]  /*69b0*/  IADD3 R129, P5, PT, R129, UR4, RZ ;  /* 0x0000000481817c10 */ /* 0x020fc6000ffbe0ff */
[----:B0-----:R-:W4:Y:S04]  /*69c0*/  LDL.LU R130, [R1+0xf8] ;  /* 0x0000f80001827983 */ /* 0x001f280000300800 */
[----:B------:R-:W5:Y:S04]  /*69d0*/  LDL.LU R154, [R1+0xdc] ;  /* 0x0000dc00019a7983 */ /* 0x000f680000300800 */
[----:B------:R-:W5:Y:S04]  /*69e0*/  LDL.LU R153, [R1+0xf0] ;  /* 0x0000f00001997983 */ /* 0x000f680000300800 */
[----:B------:R-:W5:Y:S04]  /*69f0*/  LDL.LU R152, [R1+0xd4] ;  /* 0x0000d40001987983 */ /* 0x000f680000300800 */
[----:B------:R0:W-:Y:S04]  /*6a00*/  STL [R1+0xec], R129 ;  /* 0x0000ec8101007387 */ /* 0x0001e80000100800 */
[----:B------:R-:W5:Y:S04]  /*6a10*/  LDL.LU R151, [R1+0xe8] ;  /* 0x0000e80001977983 */ /* 0x000f680000300800 */
        /* <DEDUP_REMOVED lines=20> */
[----:B0-----:R-:W5:Y:S01]  /*6b60*/  LDL.LU R129, [R1+0x7c] ;  /* 0x00007c0001817983 */ /* 0x001f620000300800 */
[----:B--2---:R-:W-:-:S05]  /*6b70*/  IADD3.X R128, PT, PT, R128, UR7, RZ, P2, !PT ;  /* 0x0000000780807c10 */ /* 0x004fca00097fe4ff */
[----:B------:R0:W-:Y:S04]  /*6b80*/  STL [R1+0x100], R128 ;  /* 0x0001008001007387 */ /* 0x0001e80000100800 */
[----:B0-----:R-:W2:Y:S01]  /*6b90*/  LDL.LU R128, [R1+0x90] ;  /* 0x0000900001807983 */ /* 0x001ea20000300800 */
[----:B---3--:R-:W-:-:S05]  /*6ba0*/  IADD3 R127, P2, PT, R127, UR4, RZ ;  /* 0x000000047f7f7c10 */ /* 0x008fca000ff5e0ff */
[----:B------:R0:W-:Y:S04]  /*6bb0*/  STL [R1+0xe4], R127 ;  /* 0x0000e47f01007387 */ /* 0x0001e80000100800 */
[----:B0-----:R-:W3:Y:S01]  /*6bc0*/  LDL.LU R127, [R1+0x74] ;  /* 0x00007400017f7983 */ /* 0x001ee20000300800 */
[----:B----4-:R-:W-:Y:S02]  /*6bd0*/  IADD3.X R130, PT, PT, R130, UR7, RZ, P4, !PT ;  /* 0x0000000782827c10 */ /* 0x010fe4000a7fe4ff */
[----:B-----5:R-:W-:-:S03]  /*6be0*/  IADD3 R154, P4, PT, R154, UR4, RZ ;  /* 0x000000049a9a7c10 */ /* 0x020fc6000ff9e0ff */
[----:B------:R0:W-:Y:S01]  /*6bf0*/  STL [R1+0xf8], R130 ;  /* 0x0000f88201007387 */ /* 0x0001e20000100800 */
[----:B------:R-:W-:Y:S02]  /*6c00*/  IADD3.X R153, PT, PT, R153, UR7, RZ, P6, !PT ;  /* 0x0000000799997c10 */ /* 0x000fe4000b7fe4ff */
[----:B------:R-:W-:Y:S01]  /*6c10*/  IADD3 R152, P6, PT, R152, UR4, RZ ;  /* 0x0000000498987c10 */ /* 0x000fe2000ffde0ff */
[----:B0-----:R-:W4:Y:S01]  /*6c20*/  LDL.LU R130, [R1+0x88] ;  /* 0x0000880001827983 */ /* 0x001f220000300800 */
        /* <DEDUP_REMOVED lines=43> */
[----:B------:R-:W-:Y:S04]  /*6ee0*/  STL [R1+0xa0], R133 ;  /* 0x0000a08501007387 */ /* 0x000fe80000100800 */
[----:B------:R0:W-:Y:S04]  /*6ef0*/  STL [R1+0x7c], R129 ;  /* 0x00007c8101007387 */ /* 0x0001e80000100800 */
[----:B------:R-:W-:Y:S04]  /*6f00*/  STL [R1+0x84], R132 ;  /* 0x0000848401007387 */ /* 0x000fe80000100800 */
[----:B0-----:R-:W5:Y:S04]  /*6f10*/  LDL.LU R129, [R1+0x6c] ;  /* 0x00006c0001817983 */ /* 0x001f680000300800 */
[----:B------:R-:W-:Y:S01]  /*6f20*/  STL [R1+0x98], R131 ;  /* 0x0000988301007387 */ /* 0x000fe20000100800 */
[----:B--2---:R-:W-:-:S05]  /*6f30*/  IADD3.X R128, PT, PT, R128, UR7, RZ, P6, !PT ;  /* 0x0000000780807c10 */ /* 0x004fca000b7fe4ff */
[----:B------:R0:W-:Y:S04]  /*6f40*/  STL [R1+0x90], R128 ;  /* 0x0000908001007387 */ /* 0x0001e80000100800 */
[----:B0-----:R-:W2:Y:S01]  /*6f50*/  LDL.LU R128, [R1+0x80] ;  /* 0x0000800001807983 */ /* 0x001ea20000300800 */
[----:B---3--:R-:W-:-:S05]  /*6f60*/  IADD3 R127, P6, PT, R127, UR4, RZ ;  /* 0x000000047f7f7c10 */ /* 0x008fca000ffde0ff */
[----:B------:R0:W-:Y:S04]  /*6f70*/  STL [R1+0x74], R127 ;  /* 0x0000747f01007387 */ /* 0x0001e80000100800 */
[----:B0-----:R-:W3:Y:S01]  /*6f80*/  LDL.LU R127, [R1+0x64] ;  /* 0x00006400017f7983 */ /* 0x001ee20000300800 */
[----:B----4-:R-:W-:-:S03]  /*6f90*/  IADD3.X R130, PT, PT, R130, UR7, RZ, P5, !PT ;  /* 0x0000000782827c10 */ /* 0x010fc6000affe4ff */
[----:B------:R-:W4:Y:S04]  /*6fa0*/  LDL.LU R154, [R1+0x78] ;  /* 0x00007800019a7983 */ /* 0x000f280000300800 */
[----:B------:R-:W4:Y:S04]  /*6fb0*/  LDL.LU R153, [R1+0x5c] ;  /* 0x00005c0001997983 */ /* 0x000f280000300800 */
[----:B------:R-:W4:Y:S04]  /*6fc0*/  LDL.LU R152, [R1+0x70] ;  /* 0x0000700001987983 */ /* 0x000f280000300800 */
        /* <DEDUP_REMOVED lines=23> */
[----:B-----5:R-:W-:-:S05]  /*7140*/  IADD3 R129, P5, PT, R129, UR4, RZ ;  /* 0x0000000481817c10 */ /* 0x020fca000ffbe0ff */
[----:B------:R0:W-:Y:S04]  /*7150*/  STL [R1+0x6c], R129 ;  /* 0x00006c8101007387 */ /* 0x0001e80000100800 */
[----:B0-----:R-:W5:Y:S01]  /*7160*/  LDL.LU R129, [R1+0x10] ;  /* 0x0000100001817983 */ /* 0x001f620000300800 */
[----:B--2---:R-:W-:-:S05]  /*7170*/  IADD3.X R128, PT, PT, R128, UR7, RZ, P2, !PT ;  /* 0x0000000780807c10 */ /* 0x004fca00097fe4ff */
[----:B------:R0:W-:Y:S04]  /*7180*/  STL [R1+0x80], R128 ;  /* 0x0000808001007387 */ /* 0x0001e80000100800 */
[----:B0-----:R-:W2:Y:S01]  /*7190*/  LDL.LU R128, [R1+0x8] ;  /* 0x0000080001807983 */ /* 0x001ea20000300800 */
[----:B---3--:R-:W-:-:S05]  /*71a0*/  IADD3 R127, P2, PT, R127, UR4, RZ ;  /* 0x000000047f7f7c10 */ /* 0x008fca000ff5e0ff */
[----:B------:R0:W-:Y:S04]  /*71b0*/  STL [R1+0x64], R127 ;  /* 0x0000647f01007387 */ /* 0x0001e80000100800 */
[----:B0-----:R-:W3:Y:S01]  /*71c0*/  LDL.LU R127, [R1] ;  /* 0x00000000017f7983 */ /* 0x001ee20000300800 */
[----:B----4-:R-:W-:Y:S02]  /*71d0*/  IADD3.X R150, PT, PT, R150, UR7, RZ, P5, !PT ;  /* 0x0000000796967c10 */ /* 0x010fe4000affe4ff */
[----:B------:R-:W-:Y:S02]  /*71e0*/  IADD3 R149, P5, PT, R149, UR4, RZ ;  /* 0x0000000495957c10 */ /* 0x000fe4000ffbe0ff */
[----:B------:R-:W-:Y:S02]  /*71f0*/  IADD3.X R154, PT, PT, R154, UR7, RZ, P4, !PT ;  /* 0x000000079a9a7c10 */ /* 0x000fe4000a7fe4ff */
[----:B------:R-:W-:-:S02]  /*7200*/  IADD3.X R152, PT, PT, R152, UR7, RZ, P6, !PT ;  /* 0x0000000798987c10 */ /* 0x000fc4000b7fe4ff */
[----:B------:R-:W-:Y:S02]  /*7210*/  IADD3 R153, P4, PT, R153, UR4, RZ ;  /* 0x0000000499997c10 */ /* 0x000fe4000ff9e0ff */
[----:B------:R-:W-:Y:S02]  /*7220*/  IADD3 R151, P6, PT, R151, UR4, RZ ;  /* 0x0000000497977c10 */ /* 0x000fe4000ffde0ff */
[----:B------:R-:W-:Y:S02]  /*7230*/  IADD3.X R148, PT, PT, R148, UR7, RZ, P2, !PT ;  /* 0x0000000794947c10 */ /* 0x000fe400097fe4ff */
[----:B------:R-:W-:Y:S02]  /*7240*/  IADD3.X R142, PT, PT, R142, UR7, RZ, P5, !PT ;  /* 0x000000078e8e7c10 */ /* 0x000fe4000affe4ff */
[----:B------:R-:W-:Y:S02]  /*7250*/  IADD3 R141, P5, PT, R141, UR4, RZ ;  /* 0x000000048d8d7c10 */ /* 0x000fe4000ffbe0ff */
[----:B------:R-:W-:-:S02]  /*7260*/  IADD3.X R146, PT, PT, R146, UR7, RZ, P4, !PT ;  /* 0x0000000792927c10 */ /* 0x000fc4000a7fe4ff */
[----:B------:R-:W-:Y:S02]  /*7270*/  IADD3.X R144, PT, PT, R144, UR7, RZ, P6, !PT ;  /* 0x0000000790907c10 */ /* 0x000fe4000b7fe4ff */
[----:B------:R-:W-:Y:S02]  /*7280*/  IADD3 R147, P2, PT, R147, UR4, RZ ;  /* 0x0000000493937c10 */ /* 0x000fe4000ff5e0ff */
[----:B------:R-:W-:Y:S02]  /*7290*/  IADD3 R145, P4, PT, R145, UR4, RZ ;  /* 0x0000000491917c10 */ /* 0x000fe4000ff9e0ff */
[----:B------:R-:W-:Y:S02]  /*72a0*/  IADD3 R143, P6, PT, R143, UR4, RZ ;  /* 0x000000048f8f7c10 */ /* 0x000fe4000ffde0ff */
[----:B------:R-:W-:Y:S02]  /*72b0*/  IADD3.X R134, PT, PT, R134, UR7, RZ, P5, !PT ;  /* 0x0000000786867c10 */ /* 0x000fe4000affe4ff */
[----:B------:R-:W-:-:S02]  /*72c0*/  IADD3 R133, P5, PT, R133, UR4, RZ ;  /* 0x0000000485857c10 */ /* 0x000fc4000ffbe0ff */
[----:B------:R-:W-:Y:S02]  /*72d0*/  IADD3.X R140, PT, PT, R140, UR7, RZ, P2, !PT ;  /* 0x000000078c8c7c10 */ /* 0x000fe400097fe4ff */
[----:B------:R-:W-:Y:S02]  /*72e0*/  IADD3.X R138, PT, PT, R138, UR7, RZ, P4, !PT ;  /* 0x000000078a8a7c10 */ /* 0x000fe4000a7fe4ff */
[----:B------:R-:W-:Y:S02]  /*72f0*/  IADD3.X R136, PT, PT, R136, UR7, RZ, P6, !PT ;  /* 0x0000000788887c10 */ /* 0x000fe4000b7fe4ff */
[----:B------:R-:W-:Y:S02]  /*7300*/  IADD3 R139, P2, PT, R139, UR4, RZ ;  /* 0x000000048b8b7c10 */ /* 0x000fe4000ff5e0ff */
[----:B------:R-:W-:Y:S02]  /*7310*/  IADD3 R137, P4, PT, R137, UR4, RZ ;  /* 0x0000000489897c10 */ /* 0x000fe4000ff9e0ff */
[----:B------:R-:W-:-:S02]  /*7320*/  IADD3 R135, P6, PT, R135, UR4, RZ ;  /* 0x0000000487877c10 */ /* 0x000fc4000ffde0ff */
[----:B------:R-:W-:Y:S02]  /*7330*/  IADD3.X R132, PT, PT, R132, UR7, RZ, P2, !PT ;  /* 0x0000000784847c10 */ /* 0x000fe400097fe4ff */
[----:B------:R-:W-:Y:S02]  /*7340*/  IADD3.X R130, PT, PT, R130, UR7, RZ, P4, !PT ;  /* 0x0000000782827c10 */ /* 0x000fe4000a7fe4ff */
[----:B------:R-:W-:Y:S02]  /*7350*/  IADD3 R131, P2, PT, R131, UR4, RZ ;  /* 0x0000000483837c10 */ /* 0x000fe4000ff5e0ff */
[----:B------:R-:W-:-:S04]  /*7360*/  IADD3 R251, P4, PT, R251, UR4, RZ ;  /* 0x00000004fbfb7c10 */ /* 0x000fc8000ff9e0ff */
[----:B------:R-:W-:Y:S02]  /*7370*/  IADD3.X R249, PT, PT, R249, UR7, RZ, P4, !PT ;  /* 0x00000007f9f97c10 */ /* 0x000fe4000a7fe4ff */
[----:B-----5:R-:W-:Y:S02]  /*7380*/  IADD3.X R129, PT, PT, R129, UR7, RZ, P6, !PT ;  /* 0x0000000781817c10 */ /* 0x020fe4000b7fe4ff */
[----:B------:R-:W-:Y:S02]  /*7390*/  IADD3 R247, P6, PT, R247, UR4, RZ ;  /* 0x00000004f7f77c10 */ /* 0x000fe4000ffde0ff */
[----:B------:R-:W-:Y:S02]  /*73a0*/  IADD3 R235, P4, PT, R235, UR4, RZ ;  /* 0x00000004ebeb7c10 */ /* 0x000fe4000ff9e0ff */
[----:B------:R-:W-:Y:S02]  /*73b0*/  IADD3.X R245, PT, PT, R245, UR7, RZ, P6, !PT ;  /* 0x00000007f5f57c10 */ /* 0x000fe4000b7fe4ff */
[----:B------:R-:W-:-:S02]  /*73c0*/  IADD3 R231, P6, PT, R231, UR4, RZ ;  /* 0x00000004e7e77c10 */ /* 0x000fc4000ffde0ff */
[----:B------:R-:W-:Y:S02]  /*73d0*/  IADD3.X R233, PT, PT, R233, UR7, RZ, P4, !PT ;  /* 0x00000007e9e97c10 */ /* 0x000fe4000a7fe4ff */
[----:B------:R-:W-:Y:S02]  /*73e0*/  IADD3.X R229, PT, PT, R229, UR7, RZ, P6, !PT ;  /* 0x00000007e5e57c10 */ /* 0x000fe4000b7fe4ff */
[----:B------:R-:W-:Y:S02]  /*73f0*/  IADD3 R122, P4, PT, R122, UR4, RZ ;  /* 0x000000047a7a7c10 */ /* 0x000fe4000ff9e0ff */
        /* <DEDUP_REMOVED lines=28> */
[----:B------:R-:W-:Y:S01]  /*75c0*/  IADD3 R120, P6, PT, R120, UR4, RZ ;  /* 0x0000000478787c10 */ /* 0x000fe2000ffde0ff */
[----:B------:R0:W-:Y:S01]  /*75d0*/  STL [R1+0x78], R154 ;  /* 0x0000789a01007387 */ /* 0x0001e20000100800 */
[----:B------:R-:W-:Y:S02]  /*75e0*/  IADD3.X R11, PT, PT, R11, UR7, RZ, P4, !PT ;  /* 0x000000070b0b7c10 */ /* 0x000fe4000a7fe4ff */
[----:B------:R-:W-:Y:S01]  /*75f0*/  IADD3.X R121, PT, PT, R121, UR7, RZ, P6, !PT ;  /* 0x0000000779797c10 */ /* 0x000fe2000b7fe4ff */
[----:B------:R0:W-:Y:S01]  /*7600*/  STL [R1+0x5c], R153 ;  /* 0x00005c9901007387 */ /* 0x0001e20000100800 */
[----:B------:R-:W-:Y:S02]  /*7610*/  IADD3 R114, P4, PT, R114, UR4, RZ ;  /* 0x0000000472727c10 */ /* 0x000fe4000ff9e0ff */
[----:B------:R-:W-:Y:S01]  /*7620*/  IADD3 R104, P6, PT, R104, UR4, RZ ;  /* 0x0000000468687c10 */ /* 0x000fe2000ffde0ff */
[----:B------:R0:W-:Y:S01]  /*7630*/  STL [R1+0x70], R152 ;  /* 0x0000709801007387 */ /* 0x0001e20000100800 */
[----:B------:R-:W-:-:S03]  /*7640*/  IADD3.X R115, PT, PT, R115, UR7, RZ, P4, !PT ;  /* 0x0000000773737c10 */ /* 0x000fc6000a7fe4ff */
[----:B------:R0:W-:Y:S01]  /*7650*/  STL [R1+0x54], R151 ;  /* 0x0000549701007387 */ /* 0x0001e20000100800 */
[----:B------:R-:W-:-:S03]  /*7660*/  IADD3.X R105, PT, PT, R105, UR7, RZ, P6, !PT ;  /* 0x0000000769697c10 */ /* 0x000fc6000b7fe4ff */
[----:B------:R0:W-:Y:S01]  /*7670*/  STL [R1+0x68], R150 ;  /* 0x0000689601007387 */ /* 0x0001e20000100800 */
[----:B------:R-:W-:Y:S02]  /*7680*/  IADD3 R98, P4, PT, R98, UR4, RZ ;  /* 0x0000000462627c10 */ /* 0x000fe4000ff9e0ff */
[----:B--2---:R-:W-:Y:S02]  /*7690*/  IADD3.X R128, PT, PT, R128, UR7, RZ, P5, !PT ;  /* 0x0000000780807c10 */ /* 0x004fe4000affe4ff */
[----:B------:R-:W-:-:S04]  /*76a0*/  IADD3 R243, P5, PT, R243, UR4, RZ ;  /* 0x00000004f3f37c10 */ /* 0x000fc8000ffbe0ff */
[----:B------:R-:W-:Y:S02]  /*76b0*/  IADD3.X R241, PT, PT, R241, UR7, RZ, P5, !PT ;  /* 0x00000007f1f17c10 */ /* 0x000fe4000affe4ff */
[----:B------:R-:W-:-:S04]  /*76c0*/  IADD3 R227, P5, PT, R227, UR4, RZ ;  /* 0x00000004e3e37c10 */ /* 0x000fc8000ffbe0ff */
[----:B------:R-:W-:Y:S02]  /*76d0*/  IADD3.X R225, PT, PT, R225, UR7, RZ, P5, !PT ;  /* 0x00000007e1e17c10 */ /* 0x000fe4000affe4ff */
[----:B------:R-:W-:-:S04]  /*76e0*/  IADD3 R110, P5, PT, R110, UR4, RZ ;  /* 0x000000046e6e7c10 */ /* 0x000fc8000ffbe0ff */
[----:B------:R-:W-:Y:S02]  /*76f0*/  IADD3.X R111, PT, PT, R111, UR7, RZ, P5, !PT ;  /* 0x000000076f6f7c10 */ /* 0x000fe4000affe4ff */
[----:B------:R-:W-:-:S04]  /*7700*/  IADD3 R94, P5, PT, R94, UR4, RZ ;  /* 0x000000045e5e7c10 */ /* 0x000fc8000ffbe0ff */
[----:B------:R-:W-:Y:S02]  /*7710*/  IADD3.X R95, PT, PT, R95, UR7, RZ, P5, !PT ;  /* 0x000000075f5f7c10 */ /* 0x000fe4000affe4ff */
[----:B------:R-:W-:Y:S02]  /*7720*/  IADD3 R78, P5, PT, R78, UR4, RZ ;  /* 0x000000044e4e7c10 */ /* 0x000fe4000ffbe0ff */
[----:B---3--:R-:W-:Y:S02]  /*7730*/  IADD3.X R127, PT, PT, R127, UR7, RZ, P2, !PT ;  /* 0x000000077f7f7c10 */ /* 0x008fe400097fe4ff */
[----:B------:R-:W-:Y:S02]  /*7740*/  IADD3 R239, P2, PT, R239, UR4, RZ ;  /* 0x00000004efef7c10 */ /* 0x000fe4000ff5e0ff */
[----:B------:R-:W-:Y:S02]  /*7750*/  IADD3.X R79, PT, PT, R79, UR7, RZ, P5, !PT ;  /* 0x000000074f4f7c10 */ /* 0x000fe4000affe4ff */
[----:B------:R-:W-:-:S02]  /*7760*/  IADD3 R62, P5, PT, R62, UR4, RZ ;  /* 0x000000043e3e7c10 */ /* 0x000fc4000ffbe0ff */
[----:B------:R-:W-:Y:S02]  /*7770*/  IADD3.X R237, PT, PT, R237, UR7, RZ, P2, !PT ;  /* 0x00000007eded7c10 */ /* 0x000fe400097fe4ff */
[----:B------:R-:W-:Y:S02]  /*7780*/  IADD3 R223, P2, PT, R223, UR4, RZ ;  /* 0x00000004dfdf7c10 */ /* 0x000fe4000ff5e0ff */
[----:B------:R-:W-:Y:S02]  /*7790*/  IADD3.X R63, PT, PT, R63, UR7, RZ, P5, !PT ;  /* 0x000000073f3f7c10 */ /* 0x000fe4000affe4ff */
        /* <DEDUP_REMOVED lines=26> */
[----:B------:R-:W-:-:S04]  /*7940*/  IADD3 R12, P2, PT, R12, UR4, RZ ;  /* 0x000000040c0c7c10 */ /* 0x000fc8000ff5e0ff */
[----:B------:R-:W-:Y:S02]  /*7950*/  IADD3.X R13, PT, PT, R13, UR7, RZ, P2, !PT ;  /* 0x000000070d0d7c10 */ /* 0x000fe400097fe4ff */
[----:B------:R-:W-:Y:S01]  /*7960*/  IADD3 R116, P2, PT, R116, UR4, RZ ;  /* 0x0000000474747c10 */ /* 0x000fe2000ff5e0ff */
[----:B------:R0:W-:Y:S01]  /*7970*/  STL [R1+0x4c], R149 ;  /* 0x00004c9501007387 */ /* 0x0001e20000100800 */
[----:B------:R-:W-:Y:S01]  /*7980*/  IADD3.X R71, PT, PT, R71, UR7, RZ, P5, !PT ;  /* 0x0000000747477c10 */ /* 0x000fe2000affe4ff */
[----:B------:R-:W2:Y:S01]  /*7990*/  SYNCS.PHASECHK.TRANS64.TRYWAIT P5, [UR6], R125 ;  /* 0x0000007dff0075a7 */ /* 0x000ea200080a1106 */
[----:B------:R-:W-:Y:S01]  /*79a0*/  IADD3.X R117, PT, PT, R117, UR7, RZ, P2, !PT ;  /* 0x0000000775757c10 */ /* 0x000fe200097fe4ff */
[----:B------:R0:W-:Y:S01]  /*79b0*/  STL [R1+0x60], R148 ;  /* 0x0000609401007387 */ /* 0x0001e20000100800 */
[----:B------:R-:W-:Y:S02]  /*79c0*/  IADD3 R100, P2, PT, R100, UR4, RZ ;  /* 0x0000000464647c10 */ /* 0x000fe4000ff5e0ff */
[----:B------:R-:W-:Y:S01]  /*79d0*/  IADD3 R90, P6, PT, R90, UR4, RZ ;  /* 0x000000045a5a7c10 */ /* 0x000fe2000ffde0ff */
[----:B------:R0:W-:Y:S01]  /*79e0*/  STL [R1+0x44], R147 ;  /* 0x0000449301007387 */ /* 0x0001e20000100800 */
[----:B------:R-:W-:-:S03]  /*79f0*/  IADD3.X R101, PT, PT, R101, UR7, RZ, P2, !PT ;  /* 0x0000000765657c10 */ /* 0x000fc600097fe4ff */
[----:B------:R0:W-:Y:S01]  /*7a00*/  STL [R1+0x58], R146 ;  /* 0x0000589201007387 */ /* 0x0001e20000100800 */
[----:B------:R-:W-:Y:S02]  /*7a10*/  IADD3.X R99, PT, PT, R99, UR7, RZ, P4, !PT ;  /* 0x0000000763637c10 */ /* 0x000fe4000a7fe4ff */
[----:B------:R-:W-:Y:S01]  /*7a20*/  IADD3.X R91, PT, PT, R91, UR7, RZ, P6, !PT ;  /* 0x000000075b5b7c10 */ /* 0x000fe2000b7fe4ff */
[----:B------:R0:W-:Y:S01]  /*7a30*/  STL [R1+0x3c], R145 ;  /* 0x00003c9101007387 */ /* 0x0001e20000100800 */
[----:B------:R-:W-:Y:S02]  /*7a40*/  IADD3 R86, P2, PT, R86, UR4, RZ ;  /* 0x0000000456567c10 */ /* 0x000fe4000ff5e0ff */
[----:B------:R-:W-:Y:S01]  /*7a50*/  IADD3 R82, P4, PT, R82, UR4, RZ ;  /* 0x0000000452527c10 */ /* 0x000fe2000ff9e0ff */
[----:B------:R0:W-:Y:S01]  /*7a60*/  STL [R1+0x50], R144 ;  /* 0x0000509001007387 */ /* 0x0001e20000100800 */
[----:B------:R-:W-:-:S03]  /*7a70*/  IADD3 R72, P6, PT, R72, UR4, RZ ;  /* 0x0000000448487c10 */ /* 0x000fc6000ffde0ff */
[----:B------:R0:W-:Y:S01]  /*7a80*/  STL [R1+0x34], R143 ;  /* 0x0000348f01007387 */ /* 0x0001e20000100800 */
[----:B------:R-:W-:-:S03]  /*7a90*/  IADD3.X R87, PT, PT, R87, UR7, RZ, P2, !PT ;  /* 0x0000000757577c10 */ /* 0x000fc600097fe4ff */
[----:B------:R0:W-:Y:S01]  /*7aa0*/  STL [R1+0x48], R142 ;  /* 0x0000488e01007387 */ /* 0x0001e20000100800 */
[----:B------:R-:W-:-:S03]  /*7ab0*/  IADD3.X R83, PT, PT, R83, UR7, RZ, P4, !PT ;  /* 0x0000000753537c10 */ /* 0x000fc6000a7fe4ff */
[----:B------:R0:W-:Y:S01]  /*7ac0*/  STL [R1+0x2c], R141 ;  /* 0x00002c8d01007387 */ /* 0x0001e20000100800 */
[----:B------:R-:W-:-:S03]  /*7ad0*/  IADD3.X R73, PT, PT, R73, UR7, RZ, P6, !PT ;  /* 0x0000000749497c10 */ /* 0x000fc6000b7fe4ff */
        /* <DEDUP_REMOVED lines=17> */
[----:B-1----:R-:W-:-:S03]  /*7bf0*/  PRMT R126, RZ, 0x7610, R126 ;  /* 0x00007610ff7e7816 */ /* 0x002fc6000000007e */
        /* <DEDUP_REMOVED lines=12> */
[----:B------:R0:W-:Y:S01]  /*7cc0*/  STL [R1], R127 ;  /* 0x0000007f01007387 */ /* 0x0001e20000100800 */
[----:B------:R-:W-:-:S03]  /*7cd0*/  IADD3.X R39, PT, PT, R39, UR7, RZ, P4, !PT ;  /* 0x0000000727277c10 */ /* 0x000fc6000a7fe4ff */
[----:B------:R0:W-:Y:S01]  /*7ce0*/  STL.S16 [R1+0x218], R126 ;  /* 0x0002187e01007387 */ /* 0x0001e20000100600 */
[----:B------:R-:W-:Y:S02]  /*7cf0*/  IADD3.X R37, PT, PT, R37, UR7, RZ, P6, !PT ;  /* 0x0000000725257c10 */ /* 0x000fe4000b7fe4ff */
[----:B------:R-:W-:Y:S02]  /*7d00*/  IADD3 R34, P2, PT, R34, UR4, RZ ;  /* 0x0000000422227c10 */ /* 0x000fe4000ff5e0ff */
[----:B------:R-:W-:Y:S02]  /*7d10*/  IADD3 R24, P4, PT, R24, UR4, RZ ;  /* 0x0000000418187c10 */ /* 0x000fe4000ff9e0ff */
[----:B------:R-:W-:Y:S02]  /*7d20*/  IADD3 R22, P6, PT, R22, UR4, RZ ;  /* 0x0000000416167c10 */ /* 0x000fe4000ffde0ff */
[----:B------:R-:W-:Y:S02]  /*7d30*/  IADD3.X R35, PT, PT, R35, UR7, RZ, P2, !PT ;  /* 0x0000000723237c10 */ /* 0x000fe400097fe4ff */
[----:B------:R-:W-:-:S02]  /*7d40*/  IADD3.X R25, PT, PT, R25, UR7, RZ, P4, !PT ;  /* 0x0000000719197c10 */ /* 0x000fc4000a7fe4ff */
        /* <DEDUP_REMOVED lines=12> */
[----:B------:R-:W-:Y:S01]  /*7e10*/  IADD3.X R3, PT, PT, R3, UR7, RZ, P6, !PT ;  /* 0x0000000703037c10 */ /* 0x000fe2000b7fe4ff */
[----:B0-2---:R-:W-:Y:S06]  /*7e20*/  @!P5 BRA `(.L_x_8) ;  /* 0x00000054008cd947 */ /* 0x005fec0003800000 */
.L_x_16:
[----:B------:R0:W-:Y:S04]  /*7e30*/  STL [R1+0x280], R244 ;  /* 0x000280f401007387 */ /* 0x0001e80000100800 */
[----:B0-----:R-:W2:Y:S01]  /*7e40*/  LDL R244, [R1+0x218] ;  /* 0x0002180001f47983 */ /* 0x001ea20000100800 */
[----:B------:R-:W-:-:S03]  /*7e50*/  ISETP.GT.AND P2, PT, R0, 0x1, PT ;  /* 0x000000010000780c */ /* 0x000fc60003f44270 */
[----:B------:R0:W-:Y:S01]  /*7e60*/  STL [R1+0x27c], R246 ;  /* 0x00027cf601007387 */ /* 0x0001e20000100800 */
[----:B------:R-:W-:Y:S02]  /*7e70*/  PRMT R126, RZ, 0x7610, R126 ;  /* 0x00007610ff7e7816 */ /* 0x000fe4000000007e */
[----:B------:R-:W-:Y:S01]  /*7e80*/  PRMT R127, RZ, 0x7610, R127 ;  /* 0x00007610ff7f7816 */ /* 0x000fe2000000007f */
[----:B------:R1:W-:Y:S04]  /*7e90*/  STL [R1+0x278], R248 ;  /* 0x000278f801007387 */ /* 0x0003e80000100800 */
[----:B------:R-:W3:Y:S01]  /*7ea0*/  @P1 LDG.E.U8 R126, desc[UR18][R8.64] ;  /* 0x00000012087e1981 */ /* 0x000ee2000c1e1100 */
[----:B0-----:R-:W-:-:S03]  /*7eb0*/  PRMT R246, RZ, 0x7610, R246 ;  /* 0x00007610fff67816 */ /* 0x001fc600000000f6 */
[----:B------:R-:W4:Y:S04]  /*7ec0*/  @P1 LDG.E.U8 R127, desc[UR18][R6.64] ;  /* 0x00000012067f1981 */ /* 0x000f28000c1e1100 */
[----:B------:R-:W3:Y:S04]  /*7ed0*/  @P1 LDG.E.U8 R246, desc[UR18][R4.64] ;  /* 0x0000001204f61981 */ /* 0x000ee8000c1e1100 */
[----:B------:R0:W-:Y:S04]  /*7ee0*/  STL [R1+0x274], R250 ;  /* 0x000274fa01007387 */ /* 0x0001e80000100800 */
[----:B------:R0:W-:Y:S04]  /*7ef0*/  STL [R1+0x270], R252 ;  /* 0x000270fc01007387 */ /* 0x0001e80000100800 */
[----:B--2---:R-:W2:Y:S01]  /*7f00*/  @P1 LDG.E.U8 R244, desc[UR18][R2.64] ;  /* 0x0000001202f41981 */ /* 0x004ea2000c1e1100 */
[----:B-1----:R-:W-:-:S02]  /*7f10*/  PRMT R248, RZ, 0x7610, R248 ;  /* 0x00007610fff87816 */ /* 0x002fc400000000f8 */
[----:B0-----:R-:W-:Y:S02]  /*7f20*/  PRMT R250, RZ, 0x7610, R250 ;  /* 0x00007610fffa7816 */ /* 0x001fe400000000fa */
[----:B------:R-:W-:-:S06]  /*7f30*/  PRMT R252, RZ, 0x7610, R252 ;  /* 0x00007610fffc7816 */ /* 0x000fcc00000000fc */
[----:B------:R-:W3:Y:S04]  /*7f40*/  @P2 LDG.E.U8 R252, desc[UR18][R22.64] ;  /* 0x0000001216fc2981 */ /* 0x000ee8000c1e1100 */
[----:B--2---:R0:W-:Y:S04]  /*7f50*/  @P1 STL [R1+0x218], R244 ;  /* 0x000218f401001387 */ /* 0x0041e80000100800 */
[----:B0-----:R-:W2:Y:S04]  /*7f60*/  LDL.LU R244, [R1+0x280] ;  /* 0x0002800001f47983 */ /* 0x001ea80000300800 */
[----:B------:R-:W-:Y:S04]  /*7f70*/  STL [R1+0x234], R2 ;  /* 0x0002340201007387 */ /* 0x000fe80000100800 */
[----:B------:R-:W-:Y:S04]  /*7f80*/  STL [R1+0x230], R3 ;  /* 0x0002300301007387 */ /* 0x000fe80000100800 */
[----:B---3--:R0:W-:Y:S04]  /*7f90*/  STL [R1+0x214], R246 ;  /* 0x000214f601007387 */ /* 0x0081e80000100800 */
[----:B0-----:R-:W3:Y:S04]  /*7fa0*/  LDL.LU R246, [R1+0x27c] ;  /* 0x00027c0001f67983 */ /* 0x001ee80000300800 */
[----:B------:R-:W-:Y:S04]  /*7fb0*/  STL [R1+0x23c], R4 ;  /* 0x00023c0401007387 */ /* 0x000fe80000100800 */
[----:B------:R-:W-:Y:S04]  /*7fc0*/  STL [R1+0x238], R5 ;  /* 0x0002380501007387 */ /* 0x000fe80000100800 */
[----:B------:R-:W-:Y:S04]  /*7fd0*/  STL [R1+0x244], R6 ;  /* 0x0002440601007387 */ /* 0x000fe80000100800 */
[----:B------:R-:W-:Y:S04]  /*7fe0*/  STL [R1+0x240], R7 ;  /* 0x0002400701007387 */ /* 0x000fe80000100800 */
[----:B------:R-:W-:Y:S04]  /*7ff0*/  STL [R1+0x24c], R8 ;  /* 0x00024c0801007387 */ /* 0x000fe80000100800 */
[----:B------:R-:W-:Y:S04]  /*8000*/  STL [R1+0x248], R9 ;  /* 0x0002480901007387 */ /* 0x000fe80000100800 */
[----:B------:R0:W-:Y:S04]  /*8010*/  STL [R1+0x20c], R126 ;  /* 0x00020c7e01007387 */ /* 0x0001e80000100800 */
[----:B----4-:R1:W-:Y:S01]  /*8020*/  STL [R1+0x210], R127 ;  /* 0x0002107f01007387 */ /* 0x0103e20000100800 */
[----:B0-----:R-:W-:-:S02]  /*8030*/  @P2 IMAD.MOV.U32 R126, RZ, RZ, R18 ;  /* 0x000000ffff7e2224 */ /* 0x001fc400078e0012 */
[----:B-1----:R-:W-:-:S05]  /*8040*/  @P2 IMAD.MOV.U32 R127, RZ, RZ, R20 ;  /* 0x000000ffff7f2224 */ /* 0x002fca00078e0014 */
[----:B------:R0:W4:Y:S02]  /*8050*/  @P2 LDG.E.U8 R248, desc[UR18][R126.64] ;  /* 0x000000127ef82981 */ /* 0x000124000c1e1100 */
[----:B0-----:R-:W-:Y:S02]  /*8060*/  @P2 IMAD.MOV.U32 R126, RZ, RZ, R19 ;  /* 0x000000ffff7e2224 */ /* 0x001fe400078e0013 */
[----:B------:R-:W-:-:S05]  /*8070*/  @P2 IMAD.MOV.U32 R127, RZ, RZ, R21 ;  /* 0x000000ffff7f2224 */ /* 0x000fca00078e0015 */
[----:B------:R0:W2:Y:S02]  /*8080*/  @P2 LDG.E.U8 R250, desc[UR18][R126.64] ;  /* 0x000000127efa2981 */ /* 0x0000a4000c1e1100 */
[----:B0-----:R-:W-:-:S06]  /*8090*/  PRMT R127, RZ, 0x7610, R127 ;  /* 0x00007610ff7f7816 */ /* 0x001fcc000000007f */
[----:B------:R-:W3:Y:S04]  /*80a0*/  @P2 LDG.E.U8 R127, desc[UR18][R24.64] ;  /* 0x00000012187f2981 */ /* 0x000ee8000c1e1100 */
[----:B------:R0:W-:Y:S04]  /*80b0*/  STL [R1+0x254], R18 ;  /* 0x0002541201007387 */ /* 0x0001e80000100800 */
[----:B------:R1:W-:Y:S01]  /*80c0*/  STL [R1+0x250], R20 ;  /* 0x0002501401007387 */ /* 0x0003e20000100800 */
[C---:B------:R-:W-:Y:S02]  /*80d0*/  ISETP.GT.AND P1, PT, R0.reuse, 0x2, PT ;  /* 0x000000020000780c */ /* 0x040fe40003f24270 */
[----:B------:R-:W-:-:S02]  /*80e0*/  ISETP.GT.AND P2, PT, R0, 0x3, PT ;  /* 0x000000030000780c */ /* 0x000fc40003f44270 */
[----:B0-----:R-:W-:Y:S02]  /*80f0*/  PRMT R18, RZ, 0x7610, R18 ;  /* 0x00007610ff127816 */ /* 0x001fe40000000012 */
[----:B-1----:R-:W-:-:S07]  /*8100*/  PRMT R20, RZ, 0x7610, R20 ;  /* 0x00007610ff147816 */ /* 0x002fce0000000014 */
[----:B------:R-:W3:Y:S02]  /*8110*/  @P1 LDG.E.U8 R18, desc[UR18][R40.64] ;  /* 0x0000001228121981 */ /* 0x000ee4000c1e1100 */
[----:B------:R-:W-:Y:S01]  /*8120*/  @P2 IMAD.MOV.U32 R126, RZ, RZ, R50 ;  /* 0x000000ffff7e2224 */ /* 0x000fe200078e0032 */
[----:B------:R-:W-:Y:S02]  /*8130*/  PRMT R8, RZ, 0x7610, R8 ;  /* 0x00007610ff087816 */ /* 0x000fe40000000008 */
[----:B------:R-:W-:Y:S02]  /*8140*/  PRMT R7, RZ, 0x7610, R7 ;  /* 0x00007610ff077816 */ /* 0x000fe40000000007 */
[----:B------:R-:W-:Y:S02]  /*8150*/  PRMT R9, RZ, 0x7610, R9 ;  /* 0x00007610ff097816 */ /* 0x000fe40000000009 */
[----:B------:R-:W-:Y:S02]  /*8160*/  PRMT R6, RZ, 0x7610, R6 ;  /* 0x00007610ff067816 */ /* 0x000fe40000000006 */
[----:B------:R-:W-:-:S02]  /*8170*/  PRMT R4, RZ, 0x7610, R4 ;  /* 0x00007610ff047816 */ /* 0x000fc40000000004 */
[----:B------:R-:W-:Y:S01]  /*8180*/  PRMT R5, RZ, 0x7610, R5 ;  /* 0x00007610ff057816 */ /* 0x000fe20000000005 */
[----:B------:R-:W3:Y:S01]  /*8190*/  @P2 LDG.E.U8 R9, desc[UR18][R54.64] ;  /* 0x0000001236092981 */ /* 0x000ee2000c1e1100 */
[----:B------:R-:W-:-:S03]  /*81a0*/  PRMT R2, RZ, 0x7610, R2 ;  /* 0x00007610ff027816 */ /* 0x000fc60000000002 */
[----:B------:R-:W3:Y:S01]  /*81b0*/  @P2 LDG.E.U8 R6, desc[UR18][R56.64] ;  /* 0x0000001238062981 */ /* 0x000ee2000c1e1100 */
[----:B------:R-:W-:Y:S02]  /*81c0*/  PRMT R3, RZ, 0x7610, R3 ;  /* 0x00007610ff037816 */ /* 0x000fe40000000003 */
[----:B------:R-:W-:Y:S02]  /*81d0*/  PRMT R221, RZ, 0x7610, R221 ;  /* 0x00007610ffdd7816 */ /* 0x000fe400000000dd */
[----:B------:R-:W-:Y:S02]  /*81e0*/  PRMT R219, RZ, 0x7610, R219 ;  /* 0x00007610ffdb7816 */ /* 0x000fe400000000db */
[----:B------:R-:W-:Y:S02]  /*81f0*/  PRMT R217, RZ, 0x7610, R217 ;  /* 0x00007610ffd97816 */ /* 0x000fe400000000d9 */
[----:B------:R-:W-:Y:S02]  /*8200*/  PRMT R215, RZ, 0x7610, R215 ;  /* 0x00007610ffd77816 */ /* 0x000fe400000000d7 */
[----:B------:R-:W-:-:S02]  /*8210*/  PRMT R213, RZ, 0x7610, R213 ;  /* 0x00007610ffd57816 */ /* 0x000fc400000000d5 */
        /* <DEDUP_REMOVED lines=35> */
[----:B------:R-:W-:Y:S01]  /*8450*/  PRMT R141, RZ, 0x7610, R141 ;  /* 0x00007610ff8d7816 */ /* 0x000fe2000000008d */
[----:B----4-:R0:W-:Y:S04]  /*8460*/  STL [R1+0x208], R248 ;  /* 0x000208f801007387 */ /* 0x0101e80000100800 */
[----:B0-----:R-:W4:Y:S04]  /*8470*/  LDL.LU R248, [R1+0x278] ;  /* 0x0002780001f87983 */ /* 0x001f280000300800 */
[----:B------:R0:W-:Y:S04]  /*8480*/  STL [R1+0x25c], R19 ;  /* 0x00025c1301007387 */ /* 0x0001e80000100800 */
[----:B------:R1:W-:Y:S04]  /*8490*/  STL [R1+0x258], R21 ;  /* 0x0002581501007387 */ /* 0x0003e80000100800 */
[----:B--2---:R2:W-:Y:S01]  /*84a0*/  STL [R1+0x204], R250 ;  /* 0x000204fa01007387 */ /* 0x0045e20000100800 */
[----:B0-----:R-:W-:-:S02]  /*84b0*/  PRMT R19, RZ, 0x7610, R19 ;  /* 0x00007610ff137816 */ /* 0x001fc40000000013 */
[----:B-1----:R-:W-:-:S04]  /*84c0*/  PRMT R21, RZ, 0x7610, R21 ;  /* 0x00007610ff157816 */ /* 0x002fc80000000015 */
[----:B------:R-:W4:Y:S04]  /*84d0*/  @P1 LDG.E.U8 R19, desc[UR18][R36.64] ;  /* 0x0000001224131981 */ /* 0x000f28000c1e1100 */
[----:B--2---:R-:W2:Y:S04]  /*84e0*/  LDL.LU R250, [R1+0x274] ;  /* 0x0002740001fa7983 */ /* 0x004ea80000300800 */
[----:B------:R0:W-:Y:S04]  /*84f0*/  STL [R1+0x200], R252 ;  /* 0x000200fc01007387 */ /* 0x0001e80000100800 */
[----:B------:R-:W2:Y:S04]  /*8500*/  @P1 LDG.E.U8 R21, desc[UR18][R38.64] ;  /* 0x0000001226151981 */ /* 0x000ea8000c1e1100 */
[----:B0-----:R-:W2:Y:S04]  /*8510*/  LDL.LU R252, [R1+0x270] ;  /* 0x0002700001fc7983 */ /* 0x001ea80000300800 */
[----:B------:R0:W-:Y:S04]  /*8520*/  STL [R1+0x264], R22 ;  /* 0x0002641601007387 */ /* 0x0001e80000100800 */
[----:B------:R1:W-:Y:S04]  /*8530*/  STL [R1+0x260], R23 ;  /* 0x0002601701007387 */ /* 0x0003e80000100800 */
[----:B0-----:R-:W2:Y:S01]  /*8540*/  LDL R22, [R1+0x14] ;  /* 0x0000140001167983 */ /* 0x001ea20000100800 */
[----:B-1----:R-:W-:-:S03]  /*8550*/  PRMT R23, RZ, 0x7610, R23 ;  /* 0x00007610ff177816 */ /* 0x002fc60000000017 */
[----:B------:R0:W-:Y:S04]  /*8560*/  STL [R1+0x26c], R24 ;  /* 0x00026c1801007387 */ /* 0x0001e80000100800 */
[----:B------:R-:W2:Y:S01]  /*8570*/  @P1 LDG.E.U8 R23, desc[UR18][R34.64] ;  /* 0x0000001222171981 */ /* 0x000ea2000c1e1100 */
[----:B------:R-:W-:-:S03]  /*8580*/  ISETP.GT.AND P1, PT, R0, 0x4, PT ;  /* 0x000000040000780c */ /* 0x000fc60003f24270 */
[----:B0-----:R-:W2:Y:S04]  /*8590*/  LDL R24, [R1+0x10] ;  /* 0x0000100001187983 */ /* 0x001ea80000100800 */
[----:B------:R0:W-:Y:S06]  /*85a0*/  STL [R1+0x268], R25 ;  /* 0x0002681901007387 */ /* 0x0001ec0000100800 */
[----:B------:R-:W2:Y:S04]  /*85b0*/  @P1 LDG.E.U8 R5, desc[UR18][R70.64] ;  /* 0x0000001246051981 */ /* 0x000ea8000c1e1100 */
[----:B------:R-:W2:Y:S04]  /*85c0*/  @P1 LDG.E.U8 R2, desc[UR18][R72.64] ;  /* 0x0000001248021981 */ /* 0x000ea8000c1e1100 */
[----:B0-----:R-:W2:Y:S04]  /*85d0*/  LDL R25, [R1+0xc] ;  /* 0x00000c0001197983 */ /* 0x001ea80000100800 */
[----:B---3--:R0:W-:Y:S02]  /*85e0*/  STL [R1+0x1fc], R127 ;  /* 0x0001fc7f01007387 */ /* 0x0081e40000100800 */
[----:B0-----:R-:W-:-:S05]  /*85f0*/  @P2 IMAD.MOV.U32 R127, RZ, RZ, R52 ;  /* 0x000000ffff7f2224 */ /* 0x001fca00078e0034 */
[----:B------:R0:W3:Y:S02]  /*8600*/  @P2 LDG.E.U8 R20, desc[UR18][R126.64] ;  /* 0x000000127e142981 */ /* 0x0000e4000c1e1100 */
[----:B0-----:R-:W-:Y:S02]  /*8610*/  @P2 IMAD.MOV.U32 R126, RZ, RZ, R51 ;  /* 0x000000ffff7e2224 */ /* 0x001fe400078e0033 */
[----:B------:R-:W-:-:S05]  /*8620*/  @P2 IMAD.MOV.U32 R127, RZ, RZ, R53 ;  /* 0x000000ffff7f2224 */ /* 0x000fca00078e0035 */
[----:B------:R0:W2:Y:S02]  /*8630*/  @P2 LDG.E.U8 R8, desc[UR18][R126.64] ;  /* 0x000000127e082981 */ /* 0x0000a4000c1e1100 */
[----:B0-----:R-:W-:Y:S02]  /*8640*/  @P1 IMAD.MOV.U32 R126, RZ, RZ, R66 ;  /* 0x000000ffff7e1224 */ /* 0x001fe400078e0042 */
[----:B------:R-:W-:-:S05]  /*8650*/  @P1 IMAD.MOV.U32 R127, RZ, RZ, R68 ;  /* 0x000000ffff7f1224 */ /* 0x000fca00078e0044 */
[----:B------:R0:W2:Y:S01]  /*8660*/  @P1 LDG.E.U8 R7, desc[UR18][R126.64] ;  /* 0x000000127e071981 */ /* 0x0000a2000c1e1100 */
[----:B------:R-:W-:Y:S01]  /*8670*/  ISETP.GT.AND P2, PT, R0, 0x5, PT ;  /* 0x000000050000780c */ /* 0x000fe20003f44270 */
[----:B0-----:R-:W-:Y:S02]  /*8680*/  @P1 IMAD.MOV.U32 R126, RZ, RZ, R67 ;  /* 0x000000ffff7e1224 */ /* 0x001fe400078e0043 */
[----:B------:R-:W-:-:S10]  /*8690*/  @P1 IMAD.MOV.U32 R127, RZ, RZ, R69 ;  /* 0x000000ffff7f1224 */ /* 0x000fd400078e0045 */
[----:B------:R-:W2:Y:S04]  /*86a0*/  @P2 LDG.E.U8 R3, desc[UR18][R82.64] ;  /* 0x0000001252032981 */ /* 0x000ea8000c1e1100 */
[----:B------:R0:W2:Y:S01]  /*86b0*/  @P1 LDG.E.U8 R4, desc[UR18][R126.64] ;  /* 0x000000127e041981 */ /* 0x0000a2000c1e1100 */
[----:B------:R-:W-:-:S03]  /*86c0*/  ISETP.GT.AND P1, PT, R0, 0x6, PT ;  /* 0x000000060000780c */ /* 0x000fc60003f24270 */
[----:B------:R-:W2:Y:S04]  /*86d0*/  @P2 LDG.E.U8 R221, desc[UR18][R86.64] ;  /* 0x0000001256dd2981 */ /* 0x000ea8000c1e1100 */
[----:B------:R-:W2:Y:S04]  /*86e0*/  @P2 LDG.E.U8 R219, desc[UR18][R88.64] ;  /* 0x0000001258db2981 */ /* 0x000ea8000c1e1100 */
[----:B------:R-:W2:Y:S01]  /*86f0*/  @P2 LDG.E.U8 R217, desc[UR18][R90.64] ;  /* 0x000000125ad92981 */ /* 0x000ea2000c1e1100 */
[----:B------:R-:W-:-:S03]  /*8700*/  ISETP.GT.AND P2, PT, R0, 0x7, PT ;  /* 0x000000070000780c */ /* 0x000fc60003f44270 */
[----:B------:R-:W2:Y:S04]  /*8710*/  @P1 LDG.E.U8 R215, desc[UR18][R98.64] ;  /* 0x0000001262d71981 */ /* 0x000ea8000c1e1100 */
        /* <DEDUP_REMOVED lines=16> */
[----:B------:R-:W2:Y:S02]  /*8820*/  @P2 LDG.E.U8 R189, desc[UR18][R30.64] ;  /* 0x000000121ebd2981 */ /* 0x000ea4000c1e1100 */
[----:B0-----:R-:W-:-:S02]  /*8830*/  @P1 IMAD.MOV.U32 R126, RZ, RZ, R42 ;  /* 0x000000ffff7e1224 */ /* 0x001fc400078e002a */
[----:B------:R-:W2:Y:S01]  /*8840*/  @P2 LDG.E.U8 R187, desc[UR18][R32.64] ;  /* 0x0000001220bb2981 */ /* 0x000ea2000c1e1100 */
[----:B------:R-:W-:Y:S01]  /*8850*/  ISETP.GT.AND P2, PT, R0, 0xb, PT ;  /* 0x0000000b0000780c */ /* 0x000fe20003f44270 */
[----:B------:R-:W-:Y:S02]  /*8860*/  @P1 IMAD.MOV.U32 R127, RZ, RZ, R44 ;  /* 0x000000ffff7f1224 */ /* 0x000fe400078e002c */
[----:B------:R-:W2:Y:S04]  /*8870*/  @P1 LDG.E.U8 R181, desc[UR18][R46.64] ;  /* 0x000000122eb51981 */ /* 0x000ea8000c1e1100 */
[----:B------:R0:W2:Y:S04]  /*8880*/  @P1 LDG.E.U8 R185, desc[UR18][R126.64] ;  /* 0x000000127eb91981 */ /* 0x0000a8000c1e1100 */
[----:B------:R-:W2:Y:S04]  /*8890*/  @P1 LDG.E.U8 R179, desc[UR18][R48.64] ;  /* 0x0000001230b31981 */ /* 0x000ea8000c1e1100 */
[----:B------:R-:W2:Y:S01]  /*88a0*/  @P2 LDG.E.U8 R173, desc[UR18][R62.64] ;  /* 0x000000123ead2981 */ /* 0x000ea2000c1e1100 */
[----:B0-----:R-:W-:-:S02]  /*88b0*/  @P1 IMAD.MOV.U32 R126, RZ, RZ, R43 ;  /* 0x000000ffff7e1224 */ /* 0x001fc400078e002b */
[----:B------:R-:W-:Y:S01]  /*88c0*/  @P1 IMAD.MOV.U32 R127, RZ, RZ, R45 ;  /* 0x000000ffff7f1224 */ /* 0x000fe200078e002d */
[----:B------:R-:W2:Y:S04]  /*88d0*/  @P2 LDG.E.U8 R171, desc[UR18][R64.64] ;  /* 0x0000001240ab2981 */ /* 0x000ea8000c1e1100 */
[----:B------:R0:W2:Y:S02]  /*88e0*/  @P1 LDG.E.U8 R183, desc[UR18][R126.64] ;  /* 0x000000127eb71981 */ /* 0x0000a4000c1e1100 */
[----:B0-----:R-:W-:Y:S02]  /*88f0*/  @P2 IMAD.MOV.U32 R126, RZ, RZ, R58 ;  /* 0x000000ffff7e2224 */ /* 0x001fe400078e003a */
[----:B------:R-:W-:-:S05]  /*8900*/  @P2 IMAD.MOV.U32 R127, RZ, RZ, R60 ;  /* 0x000000ffff7f2224 */ /* 0x000fca00078e003c */
[----:B------:R0:W2:Y:S02]  /*8910*/  @P2 LDG.E.U8 R177, desc[UR18][R126.64] ;  /* 0x000000127eb12981 */ /* 0x0000a4000c1e1100 */
[----:B0-----:R-:W-:Y:S02]  /*8920*/  @P2 IMAD.MOV.U32 R126, RZ, RZ, R59 ;  /* 0x000000ffff7e2224 */ /* 0x001fe400078e003b */
[----:B------:R-:W-:-:S05]  /*8930*/  @P2 IMAD.MOV.U32 R127, RZ, RZ, R61 ;  /* 0x000000ffff7f2224 */ /* 0x000fca00078e003d */
[----:B------:R0:W2:Y:S01]  /*8940*/  @P2 LDG.E.U8 R175, desc[UR18][R126.64] ;  /* 0x000000127eaf2981 */ /* 0x0000a2000c1e1100 */
[C---:B------:R-:W-:Y:S02]  /*8950*/  ISETP.GT.AND P2, PT, R0.reuse, 0xd, PT ;  /* 0x0000000d0000780c */ /* 0x040fe40003f44270 */
[----:B------:R-:W-:-:S11]  /*8960*/  ISETP.GT.AND P1, PT, R0, 0xc, PT ;  /* 0x0000000c0000780c */ /* 0x000fd60003f24270 */
        /* <DEDUP_REMOVED lines=9> */
[----:B------:R-:W-:Y:S01]  /*8a00*/  ISETP.GT.AND P1, PT, R0, 0xe, PT ;  /* 0x0000000e0000780c */ /* 0x000fe20003f24270 */
[----:B0-----:R-:W-:-:S02]  /*8a10*/  @P2 IMAD.MOV.U32 R126, RZ, RZ, R223 ;  /* 0x000000ffff7e2224 */ /* 0x001fc400078e00df */
[----:B------:R-:W-:-:S05]  /*8a20*/  @P2 IMAD.MOV.U32 R127, RZ, RZ, R124 ;  /* 0x000000ffff7f2224 */ /* 0x000fca00078e007c */
[----:B------:R0:W2:Y:S05]  /*8a30*/  @P2 LDG.E.U8 R143, desc[UR18][R126.64] ;  /* 0x000000127e8f2981 */ /* 0x0000aa000c1e1100 */
[----:B------:R-:W2:Y:S04]  /*8a40*/  @P1 LDG.E.U8 R153, desc[UR18][R106.64] ;  /* 0x000000126a991981 */ /* 0x000ea8000c1e1100 */
[----:B------:R-:W2:Y:S01]  /*8a50*/  @P1 LDG.E.U8 R151, desc[UR18][R108.64] ;  /* 0x000000126c971981 */ /* 0x000ea2000c1e1100 */
[----:B0-----:R-:W-:-:S03]  /*8a60*/  @P2 IMAD.MOV.U32 R126, RZ, RZ, R227 ;  /* 0x000000ffff7e2224 */ /* 0x001fc600078e00e3 */
[----:B------:R-:W2:Y:S01]  /*8a70*/  @P1 LDG.E.U8 R149, desc[UR18][R110.64] ;  /* 0x000000126e951981 */ /* 0x000ea2000c1e1100 */
[----:B------:R-:W-:-:S03]  /*8a80*/  @P2 IMAD.MOV.U32 R127, RZ, RZ, R225 ;  /* 0x000000ffff7f2224 */ /* 0x000fc600078e00e1 */
[----:B------:R-:W2:Y:S01]  /*8a90*/  @P1 LDG.E.U8 R147, desc[UR18][R112.64] ;  /* 0x0000001270931981 */ /* 0x000ea2000c1e1100 */
[----:B------:R-:W-:Y:S02]  /*8aa0*/  ISETP.GT.AND P1, PT, R0, 0x10, PT ;  /* 0x000000100000780c */ /* 0x000fe40003f24270 */
[----:B------:R-:W-:Y:S01]  /*8ab0*/  PRMT R139, RZ, 0x7610, R139 ;  /* 0x00007610ff8b7816 */ /* 0x000fe2000000008b */
[----:B------:R0:W2:Y:S01]  /*8ac0*/  @P2 LDG.E.U8 R141, desc[UR18][R126.64] ;  /* 0x000000127e8d2981 */ /* 0x0000a2000c1e1100 */
[----:B------:R-:W-:Y:S01]  /*8ad0*/  PRMT R137, RZ, 0x7610, R137 ;  /* 0x00007610ff897816 */ /* 0x000fe20000000089 */
[----:B0-----:R-:W-:Y:S02]  /*8ae0*/  @P2 IMAD.MOV.U32 R126, RZ, RZ, R231 ;  /* 0x000000ffff7e2224 */ /* 0x001fe400078e00e7 */
[----:B------:R-:W-:-:S05]  /*8af0*/  @P2 IMAD.MOV.U32 R127, RZ, RZ, R229 ;  /* 0x000000ffff7f2224 */ /* 0x000fca00078e00e5 */
[----:B------:R0:W2:Y:S01]  /*8b00*/  @P2 LDG.E.U8 R139, desc[UR18][R126.64] ;  /* 0x000000127e8b2981 */ /* 0x0000a2000c1e1100 */
[----:B------:R-:W-:Y:S02]  /*8b10*/  PRMT R145, RZ, 0x7610, R145 ;  /* 0x00007610ff917816 */ /* 0x000fe40000000091 */
[----:B------:R-:W-:Y:S02]  /*8b20*/  PRMT R135, RZ, 0x7610, R135 ;  /* 0x00007610ff877816 */ /* 0x000fe40000000087 */
[----:B------:R-:W-:Y:S02]  /*8b30*/  PRMT R133, RZ, 0x7610, R133 ;  /* 0x00007610ff857816 */ /* 0x000fe40000000085 */
[----:B------:R-:W2:Y:S01]  /*8b40*/  @P2 LDG.E.U8 R145, desc[UR18][R122.64] ;  /* 0x000000127a912981 */ /* 0x000ea2000c1e1100 */
[----:B0-----:R-:W-:Y:S02]  /*8b50*/  @P1 IMAD.MOV.U32 R126, RZ, RZ, R235 ;  /* 0x000000ffff7e1224 */ /* 0x001fe400078e00eb */
[----:B------:R-:W-:-:S05]  /*8b60*/  @P1 IMAD.MOV.U32 R127, RZ, RZ, R233 ;  /* 0x000000ffff7f1224 */ /* 0x000fca00078e00e9 */
[----:B------:R0:W2:Y:S01]  /*8b70*/  @P1 LDG.E.U8 R137, desc[UR18][R126.64] ;  /* 0x000000127e891981 */ /* 0x0000a2000c1e1100 */
[----:B------:R-:W-:Y:S01]  /*8b80*/  ISETP.GT.AND P2, PT, R0, 0x11, PT ;  /* 0x000000110000780c */ /* 0x000fe20003f44270 */
[----:B0-----:R-:W-:Y:S02]  /*8b90*/  @P1 IMAD.MOV.U32 R126, RZ, RZ, R239 ;  /* 0x000000ffff7e1224 */ /* 0x001fe400078e00ef */
[----:B------:R-:W-:-:S05]  /*8ba0*/  @P1 IMAD.MOV.U32 R127, RZ, RZ, R237 ;  /* 0x000000ffff7f1224 */ /* 0x000fca00078e00ed */
[----:B------:R0:W2:Y:S01]  /*8bb0*/  @P1 LDG.E.U8 R135, desc[UR18][R126.64] ;  /* 0x000000127e871981 */ /* 0x0000a2000c1e1100 */
[----:B------:R-:W-:Y:S01]  /*8bc0*/  PRMT R131, RZ, 0x7610, R131 ;  /* 0x00007610ff837816 */ /* 0x000fe20000000083 */
[----:B0-----:R-:W-:Y:S02]  /*8bd0*/  @P1 IMAD.MOV.U32 R126, RZ, RZ, R243 ;  /* 0x000000ffff7e1224 */ /* 0x001fe400078e00f3 */
[----:B------:R-:W-:-:S05]  /*8be0*/  @P1 IMAD.MOV.U32 R127, RZ, RZ, R241 ;  /* 0x000000ffff7f1224 */ /* 0x000fca00078e00f1 */
[----:B------:R0:W2:Y:S01]  /*8bf0*/  @P1 LDG.E.U8 R133, desc[UR18][R126.64] ;  /* 0x000000127e851981 */ /* 0x0000a2000c1e1100 */
[----:B------:R-:W-:Y:S01]  /*8c00*/  PRMT R129, RZ, 0x7610, R129 ;  /* 0x00007610ff817816 */ /* 0x000fe20000000081 */
[----:B0-----:R-:W-:Y:S02]  /*8c10*/  @P1 IMAD.MOV.U32 R126, RZ, RZ, R247 ;  /* 0x000000ffff7e1224 */ /* 0x001fe400078e00f7 */
[----:B------:R-:W-:-:S05]  /*8c20*/  @P1 IMAD.MOV.U32 R127, RZ, RZ, R245 ;  /* 0x000000ffff7f1224 */ /* 0x000fca00078e00f5 */
[----:B------:R0:W2:Y:S02]  /*8c30*/  @P1 LDG.E.U8 R131, desc[UR18][R126.64] ;  /* 0x000000127e831981 */ /* 0x0000a4000c1e1100 */
[----:B0-----:R-:W-:Y:S02]  /*8c40*/  @P2 IMAD.MOV.U32 R126, RZ, RZ, R251 ;  /* 0x000000ffff7e2224 */ /* 0x001fe400078e00fb */
[----:B------:R-:W-:-:S05]  /*8c50*/  @P2 IMAD.MOV.U32 R127, RZ, RZ, R249 ;  /* 0x000000ffff7f2224 */ /* 0x000fca00078e00f9 */
[----:B------:R0:W2:Y:S04]  /*8c60*/  @P2 LDG.E.U8 R129, desc[UR18][R126.64] ;  /* 0x000000127e812981 */ /* 0x0000a8000c1e1100 */
[----:B------:R-:W0:Y:S04]  /*8c70*/  LDL R126, [R1] ;  /* 0x00000000017e7983 */ /* 0x000e280000100800 */
[----:B------:R-:W0:Y:S01]  /*8c80*/  LDL R127, [R1+0x4] ;  /* 0x00000400017f7983 */ /* 0x000e220000100800 */
[----:B------:R-:W-:Y:S02]  /*8c90*/  PRMT R125, RZ, 0x7610, R125 ;  /* 0x00007610ff7d7816 */ /* 0x000fe4000000007d */
[----:B0-----:R-:W-:-:S04]  /*8ca0*/  @P2 LOP3.LUT R127, R127, R126, RZ, 0x3c, !PT ;  /* 0x0000007e7f7f2212 */ /* 0x001fc800078e3cff */
[----:B------:R-:W-:-:S04]  /*8cb0*/  @P2 LOP3.LUT R126, R127, R126, RZ, 0x3c, !PT ;  /* 0x0000007e7f7e2212 */ /* 0x000fc800078e3cff */
[----:B------:R-:W-:-:S05]  /*8cc0*/  @P2 LOP3.LUT R127, R127, R126, RZ, 0x3c, !PT ;  /* 0x0000007e7f7f2212 */ /* 0x000fca00078e3cff */
[----:B------:R2:W3:Y:S04]  /*8cd0*/  @P2 LDG.E.U8 R125, desc[UR18][R126.64] ;  /* 0x000000127e7d2981 */ /* 0x0004e8000c1e1100 */
[----:B------:R-:W3:Y:S01]  /*8ce0*/  LDL R127, [R1+0x8] ;  /* 0x00000800017f7983 */ /* 0x000ee20000100800 */
[----:B------:R-:W-:Y:S01]  /*8cf0*/  PRMT R128, RZ, 0x7610, R128 ;  /* 0x00007610ff807816 */ /* 0x000fe20000000080 */
[----:B--2---:R-:W-:Y:S01]  /*8d00*/  @P2 IMAD.MOV.U32 R126, RZ, RZ, R25 ;  /* 0x000000ffff7e2224 */ /* 0x004fe200078e0019 */
[----:B------:R-:W-:Y:S01]  /*8d10*/  PRMT R130, RZ, 0x7610, R130 ;  /* 0x00007610ff827816 */ /* 0x000fe20000000082 */
[----:B------:R-:W2:Y:S01]  /*8d20*/  LDL R25, [R1+0x3c] ;  /* 0x00003c0001197983 */ /* 0x000ea20000100800 */
[----:B------:R-:W-:-:S03]  /*8d30*/  ISETP.GT.AND P1, PT, R0, 0x12, PT ;  /* 0x000000120000780c */ /* 0x000fc60003f24270 */
[----:B---3--:R0:W3:Y:S02]  /*8d40*/  @P2 LDG.E.U8 R128, desc[UR18][R126.64] ;  /* 0x000000127e802981 */ /* 0x0080e4000c1e1100 */
[----:B0-----:R-:W-:Y:S02]  /*8d50*/  @P2 IMAD.MOV.U32 R126, RZ, RZ, R22 ;  /* 0x000000ffff7e2224 */ /* 0x001fe400078e0016 */
[----:B------:R-:W-:Y:S01]  /*8d60*/  @P2 IMAD.MOV.U32 R127, RZ, RZ, R24 ;  /* 0x000000ffff7f2224 */ /* 0x000fe200078e0018 */
[----:B------:R-:W-:Y:S01]  /*8d70*/  PRMT R132, RZ, 0x7610, R132 ;  /* 0x00007610ff847816 */ /* 0x000fe20000000084 */
[----:B------:R-:W2:Y:S04]  /*8d80*/  LDL R24, [R1+0x40] ;  /* 0x0000400001187983 */ /* 0x000ea80000100800 */
[----:B------:R0:W2:Y:S01]  /*8d90*/  @P2 LDG.E.U8 R130, desc[UR18][R126.64] ;  /* 0x000000127e822981 */ /* 0x0000a2000c1e1100 */
[----:B------:R-:W-:-:S02]  /*8da0*/  PRMT R134, RZ, 0x7610, R134 ;  /* 0x00007610ff867816 */ /* 0x000fc40000000086 */
[----:B------:R-:W-:Y:S01]  /*8db0*/  PRMT R136, RZ, 0x7610, R136 ;  /* 0x00007610ff887816 */ /* 0x000fe20000000088 */
[----:B------:R-:W2:Y:S04]  /*8dc0*/  LDL R22, [R1+0x44] ;  /* 0x0000440001167983 */ /* 0x000ea80000100800 */
[----:B------:R-:W0:Y:S04]  /*8dd0*/  LDL R126, [R1+0x18] ;  /* 0x00001800017e7983 */ /* 0x000e280000100800 */
[----:B------:R-:W0:Y:S02]  /*8de0*/  LDL R127, [R1+0x1c] ;  /* 0x00001c00017f7983 */ /* 0x000e240000100800 */
[----:B0-----:R-:W-:-:S04]  /*8df0*/  @P1 LOP3.LUT R127, R127, R126, RZ, 0x3c, !PT ;  /* 0x0000007e7f7f1212 */ /* 0x001fc800078e3cff */
[----:B------:R-:W-:-:S04]  /*8e00*/  @P1 LOP3.LUT R126, R127, R126, RZ, 0x3c, !PT ;  /* 0x0000007e7f7e1212 */ /* 0x000fc800078e3cff */
[----:B------:R-:W-:-:S05]  /*8e10*/  @P1 LOP3.LUT R127, R127, R126, RZ, 0x3c, !PT ;  /* 0x0000007e7f7f1212 */ /* 0x000fca00078e3cff */
[----:B------:R0:W2:Y:S04]  /*8e20*/  @P1 LDG.E.U8 R132, desc[UR18][R126.64] ;  /* 0x000000127e841981 */ /* 0x0000a8000c1e1100 */
        /* <DEDUP_REMOVED lines=13> */
[----:B------:R-:W0:Y:S01]  /*8f00*/  LDL R127, [R1+0x34] ;  /* 0x00003400017f7983 */ /* 0x000e220000100800 */
[----:B------:R-:W-:Y:S02]  /*8f10*/  PRMT R138, RZ, 0x7610, R138 ;  /* 0x00007610ff8a7816 */ /* 0x000fe4000000008a */
[----:B------:R-:W-:-:S02]  /*8f20*/  ISETP.GT.AND P2, PT, R0, 0x13, PT ;  /* 0x000000130000780c */ /* 0x000fc40003f44270 */
        /* <DEDUP_REMOVED lines=8> */
[----:B------:R-:W2:Y:S04]  /*8fb0*/  LDL R25, [R1+0x6c] ;  /* 0x00006c0001197983 */ /* 0x000ea80000100800 */
[----:B---3--:R0:W3:Y:S02]  /*8fc0*/  @P2 LDG.E.U8 R140, desc[UR18][R126.64] ;  /* 0x000000127e8c2981 */ /* 0x0080e4000c1e1100 */
[----:B0-----:R-:W-:-:S02]  /*8fd0*/  @P2 IMAD.MOV.U32 R126, RZ, RZ, R22 ;  /* 0x000000ffff7e2224 */ /* 0x001fc400078e0016 */
[----:B------:R-:W-:Y:S01]  /*8fe0*/  @P2 IMAD.MOV.U32 R127, RZ, RZ, R24 ;  /* 0x000000ffff7f2224 */ /* 0x000fe200078e0018 */
[----:B------:R-:W-:Y:S01]  /*8ff0*/  PRMT R144, RZ, 0x7610, R144 ;  /* 0x00007610ff907816 */ /* 0x000fe20000000090 */
[----:B------:R-:W2:Y:S04]  /*9000*/  LDL R24, [R1+0x70] ;  /* 0x0000700001187983 */ /* 0x000ea80000100800 */
[----:B------:R0:W2:Y:S01]  /*9010*/  @P2 LDG.E.U8 R142, desc[UR18][R126.64] ;  /* 0x000000127e8e2981 */ /* 0x0000a2000c1e1100 */
[----:B------:R-:W-:Y:S02]  /*9020*/  PRMT R146, RZ, 0x7610, R146 ;  /* 0x00007610ff927816 */ /* 0x000fe40000000092 */
[----:B------:R-:W-:Y:S01]  /*9030*/  ISETP.GT.AND P1, PT, R0, 0x14, PT ;  /* 0x000000140000780c */ /* 0x000fe20003f24270 */
        /* <DEDUP_REMOVED lines=274> */
[----:B------:R-:W-:Y:S02]  /*a160*/  ISETP.GT.AND P1, PT, R0, 0x1e, PT ;  /* 0x0000001e0000780c */ /* 0x000fe40003f24270 */
        /* <DEDUP_REMOVED lines=24> */
[----:B------:R-:W-:Y:S02]  /*a2f0*/  PRMT R236, RZ, 0x7610, R236 ;  /* 0x00007610ffec7816 */ /* 0x000fe400000000ec */
[----:B------:R-:W-:Y:S02]  /*a300*/  ISETP.GT.AND P2, PT, R0, 0x1f, PT ;  /* 0x0000001f0000780c */ /* 0x000fe40003f44270 */
[----:B---3--:R0:W2:Y:S02]  /*a310*/  @P1 LDG.E.U8 R234, desc[UR18][R126.64] ;  /* 0x000000127eea1981 */ /* 0x0080a4000c1e1100 */
[----:B0-----:R-:W-:-:S02]  /*a320*/  @P1 IMAD.MOV.U32 R126, RZ, RZ, R22 ;  /* 0x000000ffff7e1224 */ /* 0x001fc400078e0016 */
[----:B------:R-:W-:Y:S02]  /*a330*/  @P1 IMAD.MOV.U32 R127, RZ, RZ, R24 ;  /* 0x000000ffff7f1224 */ /* 0x000fe400078e0018 */
[----:B------:R-:W3:Y:S04]  /*a340*/  LDL.LU R24, [R1+0x218] ;  /* 0x0002180001187983 */ /* 0x000ee80000300800 */
[----:B------:R-:W2:Y:S04]  /*a350*/  LDL.LU R25, [R1+0x214] ;  /* 0x0002140001197983 */ /* 0x000ea80000300800 */
[----:B------:R-:W2:Y:S04]  /*a360*/  LDL.LU R22, [R1+0x210] ;  /* 0x0002100001167983 */ /* 0x000ea80000300800 */
[----:B------:R0:W2:Y:S04]  /*a370*/  @P1 LDG.E.U8 R236, desc[UR18][R126.64] ;  /* 0x000000127eec1981 */ /* 0x0000a8000c1e1100 */
[----:B------:R-:W0:Y:S04]  /*a380*/  LDL R126, [R1+0x1b8] ;  /* 0x0001b800017e7983 */ /* 0x000e280000100800 */
[----:B------:R-:W0:Y:S01]  /*a390*/  LDL R127, [R1+0x1bc] ;  /* 0x0001bc00017f7983 */ /* 0x000e220000100800 */
[----:B------:R-:W-:-:S02]  /*a3a0*/  PRMT R238, RZ, 0x7610, R238 ;  /* 0x00007610ffee7816 */ /* 0x000fc400000000ee */
        /* <DEDUP_REMOVED lines=10> */
[----:B------:R0:W2:Y:S02]  /*a450*/  @P2 LDG.E.U8 R240, desc[UR18][R126.64] ;  /* 0x000000127ef02981 */ /* 0x0000a4000c1e1100 */
[----:B0-----:R-:W0:Y:S02]  /*a460*/  S2R R126, SR_TID.X ;  /* 0x00000000007e7919 */ /* 0x001e240000002100 */
[----:B------:R-:W2:Y:S01]  /*a470*/  LDL R127, [R1+0x1ec] ;  /* 0x0001ec00017f7983 */ /* 0x000ea20000100800 */
[----:B0-----:R-:W-:-:S04]  /*a480*/  LOP3.LUT R126, R126, 0x1f, RZ, 0xc0, !PT ;  /* 0x0000001f7e7e7812 */ /* 0x001fc800078ec0ff */
[----:B------:R-:W-:Y:S02]  /*a490*/  ISETP.GE.AND P1, PT, R126, R0, PT ;  /* 0x000000007e00720c */ /* 0x000fe40003f26270 */
[----:B------:R-:W2:Y:S01]  /*a4a0*/  LDL R126, [R1+0x1e8] ;  /* 0x0001e800017e7983 */ /* 0x000ea20000100800 */
[----:B------:R-:W-:Y:S02]  /*a4b0*/  PRMT R242, RZ, 0x7610, R242 ;  /* 0x00007610fff27816 */ /* 0x000fe400000000f2 */
[----:B--2---:R-:W-:-:S04]  /*a4c0*/  @P2 LOP3.LUT R127, R127, R126, RZ, 0x3c, !PT ;  /* 0x0000007e7f7f2212 */ /* 0x004fc800078e3cff */
        /* <DEDUP_REMOVED lines=12> */
[----:B------:R-:W-:Y:S01]  /*a590*/  PRMT R246, RZ, 0x7610, R246 ;  /* 0x00007610fff67816 */ /* 0x000fe200000000f6 */
[----:B------:R-:W-:Y:S01]  /*a5a0*/  BAR.SYNC.DEFER_BLOCKING 0x0 ;  /* 0x0000000000007b1d */ /* 0x000fe20000010000 */
[----:B0-----:R-:W-:-:S04]  /*a5b0*/  @!P1 LOP3.LUT R127, R127, R126, RZ, 0x3c, !PT ;  /* 0x0000007e7f7f9212 */ /* 0x001fc800078e3cff */
[----:B------:R-:W-:-:S04]  /*a5c0*/  @!P1 LOP3.LUT R126, R127, R126, RZ, 0x3c, !PT ;  /* 0x0000007e7f7e9212 */ /* 0x000fc800078e3cff */
[----:B------:R-:W-:-:S05]  /*a5d0*/  @!P1 LOP3.LUT R127, R127, R126, RZ, 0x3c, !PT ;  /* 0x0000007e7f7f9212 */ /* 0x000fca00078e3cff */
[----:B------:R0:W2:Y:S04]  /*a5e0*/  @!P1 LDG.E.U8 R246, desc[UR18][R126.64] ;  /* 0x000000127ef69981 */ /* 0x0000a8000c1e1100 */
[----:B------:R-:W0:Y:S04]  /*a5f0*/  LDL R126, [R1+0x1d0] ;  /* 0x0001d000017e7983 */ /* 0x000e280000100800 */
[----:B------:R-:W0:Y:S01]  /*a600*/  LDL R127, [R1+0x1d4] ;  /* 0x0001d400017f7983 */ /* 0x000e220000100800 */
[----:B----4-:R-:W-:Y:S02]  /*a610*/  PRMT R248, RZ, 0x7610, R248 ;  /* 0x00007610fff87816 */ /* 0x010fe400000000f8 */
[----:B0-----:R-:W-:-:S04]  /*a620*/  @!P1 LOP3.LUT R127, R127, R126, RZ, 0x3c, !PT ;  /* 0x0000007e7f7f9212 */ /* 0x001fc800078e3cff */
[----:B------:R-:W-:-:S04]  /*a630*/  @!P1 LOP3.LUT R126, R127, R126, RZ, 0x3c, !PT ;  /* 0x0000007e7f7e9212 */ /* 0x000fc800078e3cff */
[----:B------:R-:W-:-:S05]  /*a640*/  @!P1 LOP3.LUT R127, R127, R126, RZ, 0x3c, !PT ;  /* 0x0000007e7f7f9212 */ /* 0x000fca00078e3cff */
[----:B------:R0:W4:Y:S04]  /*a650*/  @!P1 LDG.E.U8 R248, desc[UR18][R126.64] ;  /* 0x000000127ef89981 */ /* 0x000128000c1e1100 */
[----:B------:R-:W0:Y:S04]  /*a660*/  LDL R126, [R1+0x1c8] ;  /* 0x0001c800017e7983 */ /* 0x000e280000100800 */
[----:B------:R-:W0:Y:S01]  /*a670*/  LDL R127, [R1+0x1cc] ;  /* 0x0001cc00017f7983 */ /* 0x000e220000100800 */
[----:B------:R-:W-:Y:S02]  /*a680*/  PRMT R250, RZ, 0x7610, R250 ;  /* 0x00007610fffa7816 */ /* 0x000fe400000000fa */
[----:B0-----:R-:W-:-:S04]  /*a690*/  @!P1 LOP3.LUT R127, R127, R126, RZ, 0x3c, !PT ;  /* 0x0000007e7f7f9212 */ /* 0x001fc800078e3cff */
[----:B------:R-:W-:-:S04]  /*a6a0*/  @!P1 LOP3.LUT R126, R127, R126, RZ, 0x3c, !PT ;  /* 0x0000007e7f7e9212 */ /* 0x000fc800078e3cff */
[----:B------:R-:W-:-:S05]  /*a6b0*/  @!P1 LOP3.LUT R127, R127, R126, RZ, 0x3c, !PT ;  /* 0x0000007e7f7f9212 */ /* 0x000fca00078e3cff */
[----:B------:R0:W2:Y:S04]  /*a6c0*/  @!P1 LDG.E.U8 R250, desc[UR18][R126.64] ;  /* 0x000000127efa9981 */ /* 0x0000a8000c1e1100 */
[----:B------:R-:W0:Y:S04]  /*a6d0*/  LDL R126, [R1+0x1d8] ;  /* 0x0001d800017e7983 */ /* 0x000e280000100800 */
[----:B------:R-:W0:Y:S01]  /*a6e0*/  LDL R127, [R1+0x1dc] ;  /* 0x0001dc00017f7983 */ /* 0x000e220000100800 */
[----:B------:R-:W-:Y:S02]  /*a6f0*/  PRMT R252, RZ, 0x7610, R252 ;  /* 0x00007610fffc7816 */ /* 0x000fe400000000fc */
[----:B0-----:R-:W-:-:S04]  /*a700*/  @!P1 LOP3.LUT R127, R127, R126, RZ, 0x3c, !PT ;  /* 0x0000007e7f7f9212 */ /* 0x001fc800078e3cff */
[----:B------:R-:W-:-:S04]  /*a710*/  @!P1 LOP3.LUT R126, R127, R126, RZ, 0x3c, !PT ;  /* 0x0000007e7f7e9212 */ /* 0x000fc800078e3cff */
[----:B------:R-:W-:-:S05]  /*a720*/  @!P1 LOP3.LUT R127, R127, R126, RZ, 0x3c, !PT ;  /* 0x0000007e7f7f9212 */ /* 0x000fca00078e3cff */
[----:B------:R0:W2:Y:S04]  /*a730*/  @!P1 LDG.E.U8 R252, desc[UR18][R126.64] ;  /* 0x000000127efc9981 */ /* 0x0000a8000c1e1100 */
[----:B------:R-:W2:Y:S01]  /*a740*/  LDL.LU R126, [R1+0x20c] ;  /* 0x00020c00017e7983 */ /* 0x000ea20000300800 */
[----:B0-----:R-:W0:Y:S02]  /*a750*/  S2R R127, SR_TID.X ;  /* 0x00000000007f7919 */ /* 0x001e240000002100 */
[----:B0-----:R-:W-:-:S05]  /*a760*/  LOP3.LUT R127, R127, 0x7f, RZ, 0xc0, !PT ;  /* 0x0000007f7f7f7812 */ /* 0x001fca00078ec0ff */
[----:B---3--:R0:W-:Y:S04]  /*a770*/  STS.U8 [R127+UR9+0x4000], R24 ;  /* 0x004000187f007988 */ /* 0x0081e80008000009 */
[----:B------:R1:W-:Y:S04]  /*a780*/  STS.U8 [R127+UR9+0x5000], R25 ;  /* 0x005000197f007988 */ /* 0x0003e80008000009 */
[----:B------:R3:W-:Y:S04]  /*a790*/  STS.U8 [R127+UR9+0x6000], R22 ;  /* 0x006000167f007988 */ /* 0x0007e80008000009 */
[----:B0-----:R0:W5:Y:S04]  /*a7a0*/  LDL.LU R24, [R1+0x26c] ;  /* 0x00026c0001187983 */ /* 0x0011680000300800 */
[----:B-1----:R0:W5:Y:S04]  /*a7b0*/  LDL.LU R25, [R1+0x268] ;  /* 0x0002680001197983 */ /* 0x0021680000300800 */
[----:B---3--:R0:W5:Y:S04]  /*a7c0*/  LDL.LU R22, [R1+0x264] ;  /* 0x0002640001167983 */ /* 0x0081680000300800 */
[----:B--2---:R-:W-:Y:S04]  /*a7d0*/  STS.U8 [R127+UR9+0x7000], R126 ;  /* 0x0070007e7f007988 */ /* 0x004fe80008000009 */
[----:B------:R1:W-:Y:S04]  /*a7e0*/  STS.U8 [R127+UR9+0x4400], R201 ;  /* 0x004400c97f007988 */ /* 0x0003e80008000009 */
[----:B------:R2:W-:Y:S04]  /*a7f0*/  STS.U8 [R127+UR9+0x5400], R199 ;  /* 0x005400c77f007988 */ /* 0x0005e80008000009 */
[----:B------:R3:W-:Y:S04]  /*a800*/  STS.U8 [R127+UR9+0x6400], R197 ;  /* 0x006400c57f007988 */ /* 0x0007e80008000009 */
[----:B-1----:R-:W4:Y:S04]  /*a810*/  LDL.LU R201, [R1+0x1fc] ;  /* 0x0001fc0001c97983 */ /* 0x002f280000300800 */
[----:B--2---:R-:W2:Y:S04]  /*a820*/  LDL.LU R199, [R1+0x200] ;  /* 0x0002000001c77983 */ /* 0x004ea80000300800 */
[----:B---3--:R-:W3:Y:S04]  /*a830*/  LDL.LU R197, [R1+0x204] ;  /* 0x0002040001c57983 */ /* 0x008ee80000300800 */
[----:B------:R1:W-:Y:S04]  /*a840*/  STS.U8 [R127+UR9+0x7400], R195 ;  /* 0x007400c37f007988 */ /* 0x0003e80008000009 */
[----:B-1----:R-:W2:Y:S01]  /*a850*/  LDL.LU R195, [R1+0x208] ;  /* 0x0002080001c37983 */ /* 0x002ea20000300800 */
        /* <DEDUP_REMOVED lines=9> */
[----:B-1----:R-:W1:Y:S03]  /*a8f0*/  S2R R133, SR_TID.X ;  /* 0x0000000000857919 */ /* 0x002e660000002100 */
[----:B--2---:R-:W-:Y:S04]  /*a900*/  STS.U8 [R126+UR9+0x4080], R195 ;  /* 0x004080c37e007988 */ /* 0x004fe80008000009 */
[----:B---3--:R-:W-:Y:S04]  /*a910*/  STS.U8 [R126+UR9+0x5080], R197 ;  /* 0x005080c57e007988 */ /* 0x008fe80008000009 */
[----:B------:R-:W-:Y:S04]  /*a920*/  STS.U8 [R126+UR9+0x6080], R199 ;  /* 0x006080c77e007988 */ /* 0x000fe80008000009 */
[----:B----4-:R2:W-:Y:S02]  /*a930*/  STS.U8 [R126+UR9+0x7080], R201 ;  /* 0x007080c97e007988 */ /* 0x0105e40008000009 */
[----:B--2---:R-:W2:Y:S02]  /*a940*/  S2R R201, SR_TID.X ;  /* 0x0000000000c97919 */ /* 0x004ea40000002100 */
[----:B------:R-:W-:Y:S04]  /*a950*/  STS.U8 [R126+UR9+0x4480], R193 ;  /* 0x004480c17e007988 */ /* 0x000fe80008000009 */
[----:B------:R-:W-:Y:S04]  /*a960*/  STS.U8 [R126+UR9+0x5480], R191 ;  /* 0x005480bf7e007988 */ /* 0x000fe80008000009 */
[----:B------:R-:W-:Y:S04]  /*a970*/  STS.U8 [R126+UR9+0x6480], R189 ;  /* 0x006480bd7e007988 */ /* 0x000fe80008000009 */
[----:B------:R-:W-:Y:S04]  /*a980*/  STS.U8 [R126+UR9+0x7480], R187 ;  /* 0x007480bb7e007988 */ /* 0x000fe80008000009 */
[----:B------:R-:W-:Y:S04]  /*a990*/  STS.U8 [R126+UR9+0x4880], R129 ;  /* 0x004880817e007988 */ /* 0x000fe80008000009 */
[----:B------:R-:W-:Y:S04]  /*a9a0*/  STS.U8 [R126+UR9+0x5880], R125 ;  /* 0x0058807d7e007988 */ /* 0x000fe80008000009 */
[----:B------:R-:W-:Y:S01]  /*a9b0*/  STS.U8 [R126+UR9+0x6880], R128 ;  /* 0x006880807e007988 */ /* 0x000fe20008000009 */
[----:B--2---:R-:W-:-:S03]  /*a9c0*/  LOP3.LUT R199, R201, 0x7f, RZ, 0xc0, !PT ;  /* 0x0000007fc9c77812 */ /* 0x004fc600078ec0ff */
[----:B------:R-:W-:Y:S01]  /*a9d0*/  STS.U8 [R126+UR9+0x7880], R130 ;  /* 0x007880827e007988 */ /* 0x000fe20008000009 */
[----:B------:R-:W-:-:S03]  /*a9e0*/  LOP3.LUT R201, R199, 0x20, RZ, 0x3c, !PT ;  /* 0x00000020c7c97812 */ /* 0x000fc600078e3cff */
[----:B------:R-:W-:Y:S04]  /*a9f0*/  STS.U8 [R126+UR9+0x4c80], R188 ;  /* 0x004c80bc7e007988 */ /* 0x000fe80008000009 */
        /* <DEDUP_REMOVED lines=19> */
[----:B------:R1:W-:Y:S04]  /*ab30*/  STS.U8 [R201+UR9+0x7d00], R202 ;  /* 0x007d00cac9007988 */ /* 0x0003e80008000009 */
[----:B------:R2:W-:Y:S04]  /*ab40*/  STS.U8 [R131+UR9+0x4180], R20 ;  /* 0x0041801483007988 */ /* 0x0005e80008000009 */
[----:B------:R3:W-:Y:S04]  /*ab50*/  STS.U8 [R131+UR9+0x5180], R8 ;  /* 0x0051800883007988 */ /* 0x0007e80008000009 */
[----:B------:R4:W-:Y:S04]  /*ab60*/  STS.U8 [R131+UR9+0x6180], R9 ;  /* 0x0061800983007988 */ /* 0x0009e80008000009 */
[----:B------:R0:W-:Y:S01]  /*ab70*/  STS.U8 [R131+UR9+0x7180], R6 ;  /* 0x0071800683007988 */ /* 0x0001e20008000009 */
[----:B-1----:R-:W-:-:S03]  /*ab80*/  LOP3.LUT R201, R133, 0x7f, RZ, 0xc0, !PT ;  /* 0x0000007f85c97812 */ /* 0x002fc600078ec0ff */
        /* <DEDUP_REMOVED lines=17> */
[----:B------:R-:W-:Y:S04]  /*aca0*/  STS.U8 [R128+UR9+0x4600], R169 ;  /* 0x004600a980007988 */ /* 0x000fe80008000009 */
[----:B------:R0:W5:Y:S04]  /*acb0*/  LDL.LU R23, [R1+0x260] ;  /* 0x0002600001177983 */ /* 0x0001680000300800 */
[----:B------:R-:W-:Y:S04]  /*acc0*/  STS.U8 [R128+UR9+0x5600], R167 ;  /* 0x005600a780007988 */ /* 0x000fe80008000009 */
[----:B------:R0:W5:Y:S04]  /*acd0*/  LDL.LU R19, [R1+0x25c] ;  /* 0x00025c0001137983 */ /* 0x0001680000300800 */
[----:B------:R-:W-:Y:S04]  /*ace0*/  STS.U8 [R128+UR9+0x6600], R165 ;  /* 0x006600a580007988 */ /* 0x000fe80008000009 */
[----:B------:R0:W5:Y:S04]  /*acf0*/  LDL.LU R21, [R1+0x258] ;  /* 0x0002580001157983 */ /* 0x0001680000300800 */
[----:B------:R-:W-:Y:S01]  /*ad00*/  STS.U8 [R128+UR9+0x7600], R163 ;  /* 0x007600a380007988 */ /* 0x000fe20008000009 */
[----:B------:R-:W-:-:S03]  /*ad10*/  LOP3.LUT R125, R201, 0x50, RZ, 0x3c, !PT ;  /* 0x00000050c97d7812 */ /* 0x000fc600078e3cff */
[----:B------:R0:W5:Y:S04]  /*ad20*/  LDL.LU R18, [R1+0x254] ;  /* 0x0002540001127983 */ /* 0x0001680000300800 */
[----:B------:R-:W-:Y:S04]  /*ad30*/  STS.U8 [R128+UR9+0x4a00], R148 ;  /* 0x004a009480007988 */ /* 0x000fe80008000009 */
[----:B--2---:R2:W5:Y:S04]  /*ad40*/  LDL.LU R20, [R1+0x250] ;  /* 0x0002500001147983 */ /* 0x0045680000300800 */
[----:B------:R-:W-:Y:S04]  /*ad50*/  STS.U8 [R128+UR9+0x5a00], R150 ;  /* 0x005a009680007988 */ /* 0x000fe80008000009 */
[----:B---3--:R2:W5:Y:S04]  /*ad60*/  LDL.LU R8, [R1+0x24c] ;  /* 0x00024c0001087983 */ /* 0x0085680000300800 */
[----:B------:R-:W-:Y:S04]  /*ad70*/  STS.U8 [R128+UR9+0x6a00], R152 ;  /* 0x006a009880007988 */ /* 0x000fe80008000009 */
[----:B----4-:R2:W5:Y:S04]  /*ad80*/  LDL.LU R9, [R1+0x248] ;  /* 0x0002480001097983 */ /* 0x0105680000300800 */
[----:B------:R-:W-:Y:S04]  /*ad90*/  STS.U8 [R128+UR9+0x7a00], R154 ;  /* 0x007a009a80007988 */ /* 0x000fe80008000009 */
[----:B0-----:R2:W5:Y:S04]  /*ada0*/  LDL.LU R6, [R1+0x244] ;  /* 0x0002440001067983 */ /* 0x0015680000300800 */
[----:B------:R-:W-:Y:S04]  /*adb0*/  STS.U8 [R128+UR9+0x4e00], R214 ;  /* 0x004e00d680007988 */ /* 0x000fe80008000009 */
[----:B-1----:R2:W5:Y:S04]  /*adc0*/  LDL.LU R7, [R1+0x240] ;  /* 0x0002400001077983 */ /* 0x0025680000300800 */
[----:B------:R-:W-:Y:S04]  /*add0*/  STS.U8 [R128+UR9+0x5e00], R216 ;  /* 0x005e00d880007988 */ /* 0x000fe80008000009 */
[----:B------:R2:W5:Y:S04]  /*ade0*/  LDL.LU R4, [R1+0x23c] ;  /* 0x00023c0001047983 */ /* 0x0005680000300800 */
[----:B------:R-:W-:Y:S04]  /*adf0*/  STS.U8 [R128+UR9+0x6e00], R218 ;  /* 0x006e00da80007988 */ /* 0x000fe80008000009 */
[----:B------:R2:W5:Y:S04]  /*ae00*/  LDL.LU R5, [R1+0x238] ;  /* 0x0002380001057983 */ /* 0x0005680000300800 */
[----:B------:R-:W-:Y:S04]  /*ae10*/  STS.U8 [R128+UR9+0x7e00], R220 ;  /* 0x007e00dc80007988 */ /* 0x000fe80008000009 */
[----:B------:R2:W5:Y:S04]  /*ae20*/  LDL.LU R2, [R1+0x234] ;  /* 0x0002340001027983 */ /* 0x0005680000300800 */
[----:B------:R0:W-:Y:S04]  /*ae30*/  STS.U8 [R125+UR9+0x4280], R3 ;  /* 0x004280037d007988 */ /* 0x0001e80008000009 */
[----:B0-----:R2:W5:Y:S01]  /*ae40*/  LDL.LU R3, [R1+0x230] ;  /* 0x0002300001037983 */ /* 0x0015620000300800 */
[----:B------:R-:W0:Y:S03]  /*ae50*/  S2R R128, SR_TID.X ;  /* 0x0000000000807919 */ /* 0x000e260000002100 */
[----:B------:R-:W-:Y:S04]  /*ae60*/  STS.U8 [R125+UR9+0x5280], R221 ;  /* 0x005280dd7d007988 */ /* 0x000fe80008000009 */
[----:B------:R-:W-:Y:S04]  /*ae70*/  STS.U8 [R125+UR9+0x6280], R219 ;  /* 0x006280db7d007988 */ /* 0x000fe80008000009 */
[----:B------:R-:W-:Y:S04]  /*ae80*/  STS.U8 [R125+UR9+0x7280], R217 ;  /* 0x007280d97d007988 */ /* 0x000fe80008000009 */
[----:B------:R-:W-:Y:S04]  /*ae90*/  STS.U8 [R125+UR9+0x4680], R161 ;  /* 0x004680a17d007988 */ /* 0x000fe80008000009 */
[----:B------:R-:W-:Y:S04]  /*aea0*/  STS.U8 [R125+UR9+0x5680], R159 ;  /* 0x0056809f7d007988 */ /* 0x000fe80008000009 */
[----:B------:R-:W-:Y:S04]  /*aeb0*/  STS.U8 [R125+UR9+0x6680], R157 ;  /* 0x0066809d7d007988 */ /* 0x000fe80008000009 */
[----:B------:R-:W-:Y:S01]  /*aec0*/  STS.U8 [R125+UR9+0x7680], R155 ;  /* 0x0076809b7d007988 */ /* 0x000fe20008000009 */
[----:B0-----:R-:W-:-:S03]  /*aed0*/  LOP3.LUT R201, R128, 0x7f, RZ, 0xc0, !PT ;  /* 0x0000007f80c97812 */ /* 0x001fc600078ec0ff */
        /* <DEDUP_REMOVED lines=12> */
[----:B------:R2:W-:Y:S04]  /*afa0*/  STS.U8 [R128+UR9+0x7300], R209 ;  /* 0x007300d180007988 */ /* 0x0005e80008000009 */
[----:B------:R2:W-:Y:S04]  /*afb0*/  STS.U8 [R128+UR9+0x4700], R153 ;  /* 0x0047009980007988 */ /* 0x0005e80008000009 */
[----:B------:R2:W-:Y:S04]  /*afc0*/  STS.U8 [R128+UR9+0x5700], R151 ;  /* 0x0057009780007988 */ /* 0x0005e80008000009 */
[----:B------:R2:W-:Y:S04]  /*afd0*/  STS.U8 [R128+UR9+0x6700], R149 ;  /* 0x0067009580007988 */ /* 0x0005e80008000009 */
[----:B------:R2:W-:Y:S01]  /*afe0*/  STS.U8 [R128+UR9+0x7700], R147 ;  /* 0x0077009380007988 */ /* 0x0005e20008000009 */
[----:B0-----:R-:W-:-:S03]  /*aff0*/  LOP3.LUT R125, R201, 0x70, RZ, 0x3c, !PT ;  /* 0x00000070c97d7812 */ /* 0x001fc600078e3cff */
        /* <DEDUP_REMOVED lines=28> */
[----:B------:R0:W-:Y:S06]  /*b1c0*/  MEMBAR.ALL.CTA ;  /* 0x0000000000007992 */ /* 0x0001ec0000008000 */
[----:B0-----:R-:W0:Y:S01]  /*b1d0*/  FENCE.VIEW.ASYNC.S ;  /* 0x00000000000073c6 */ /* 0x001e220000000000 */
[----:B------:R-:W-:Y:S01]  /*b1e0*/  ULEA UR6, UR11, UR9, 0x3 ;  /* 0x000000090b067291 */ /* 0x000fe2000f8e18ff */
[----:B------:R-:W-:-:S03]  /*b1f0*/  UMOV UR4, UR5 ;  /* 0x0000000500047c82 */ /* 0x000fc60008000000 */
[----:B------:R-:W-:Y:S01]  /*b200*/  UIADD3 UR6, UPT, UPT, UR6, 0x8400, URZ ;  /* 0x0000840006067890 */ /* 0x000fe2000fffe0ff */
[----:B0-----:R-:W-:Y:S06]  /*b210*/  BAR.SYNC.DEFER_BLOCKING 0x0 ;  /* 0x0000000000007b1d */ /* 0x001fec0000010000 */
[----:B--2---:R-:W-:Y:S05]  /*b220*/  @P0 BRA `(.L_x_9) ;  /* 0x0000000000500947 */ /* 0x004fea0003800000 */
[----:B------:R-:W-:Y:S02]  /*b230*/  UIADD3 UR26, UPT, UPT, UR8, 0x10, URZ ;  /* 0x00000010081a7890 */ /* 0x000fe4000fffe0ff */
[----:B------:R-:W-:Y:S02]  /*b240*/  UIADD3 UR27, UPT, UPT, UR8, 0x20, URZ ;  /* 0x00000020081b7890 */ /* 0x000fe4000fffe0ff */
[----:B------:R-:W-:Y:S01]  /*b250*/  UIADD3 UR32, UPT, UPT, UR8, 0x30, URZ ;  /* 0x0000003008207890 */ /* 0x000fe2000fffe0ff */
[----:B------:R-:W-:Y:S01]  /*b260*/  UMOV UR16, 0x0 ;  /* 0x0000000000107882 */ /* 0x000fe20000000000 */
[----:B------:R-:W-:Y:S01]  /*b270*/  UMOV UR17, 0x8048010 ;  /* 0x0804801000117882 */ /* 0x000fe20000000000 */
[----:B------:R-:W-:Y:S01]  /*b280*/  UMOV UR15, 0x40004040 ;  /* 0x40004040000f7882 */ /* 0x000fe20000000000 */
[----:B------:R-:W-:Y:S01]  /*b290*/  UMOV UR28, 0x0 ;  /* 0x00000000001c7882 */ /* 0x000fe20000000000 */
[----:B------:R-:W-:Y:S01]  /*b2a0*/  UMOV UR29, 0x8048010 ;  /* 0x08048010001d7882 */ /* 0x000fe20000000000 */
[----:B------:R-:W-:Y:S01]  /*b2b0*/  UMOV UR30, 0x0 ;  /* 0x00000000001e7882 */ /* 0x000fe20000000000 */
[----:B------:R-:W-:Y:S01]  /*b2c0*/  UMOV UR31, 0x8048010 ;  /* 0x08048010001f7882 */ /* 0x000fe20000000000 */
[----:B------:R-:W-:Y:S01]  /*b2d0*/  UMOV UR7, URZ ;  /* 0x000000ff00077c82 */ /* 0x000fe20008000000 */
[----:B------:R0:W-:Y:S01]  /*b2e0*/  UTCQMMA gdesc[UR14], gdesc[UR12], tmem[UR8], tmem[UR16], idesc[UR17], UPT ;  /* 0x00ff100c0e0075ea */ /* 0x0001e2000b800308 */
[----:B------:R-:W-:Y:S01]  /*b2f0*/  UMOV UR34, 0x0 ;  /* 0x0000000000227882 */ /* 0x000fe20000000000 */
[----:B------:R-:W-:Y:S01]  /*b300*/  UMOV UR35, 0x8048010 ;  /* 0x0804801000237882 */ /* 0x000fe20000000000 */
[----:B------:R0:W-:Y:S01]  /*b310*/  UTCQMMA gdesc[UR24], gdesc[UR12], tmem[UR26], tmem[UR28], idesc[UR29], UPT ;  /* 0x00ff1c0c180075ea */ /* 0x0001e2000b80031a */
[----:B------:R-:W-:Y:S01]  /*b320*/  UMOV UR5, UR6 ;  /* 0x0000000600057c82 */ /* 0x000fe20008000000 */
[----:B------:R0:W-:Y:S01]  /*b330*/  UTCQMMA gdesc[UR20], gdesc[UR12], tmem[UR27], tmem[UR30], idesc[UR31], UPT ;  /* 0x00ff1e0c140075ea */ /* 0x0001e2000b80031b */
[----:B------:R0:W-:Y:S01]  /*b340*/  UTCQMMA gdesc[UR22], gdesc[UR12], tmem[UR32], tmem[UR34], idesc[UR35], UPT ;  /* 0x00ff220c160075ea */ /* 0x0001e2000b800320 */
[----:B------:R0:W-:Y:S01]  /*b350*/  UTCBAR [UR5], URZ ;  /* 0x000000ff050073e9 */ /* 0x0001e200080000ff */
[----:B------:R-:W-:Y:S01]  /*b360*/  NOP ;  /* 0x0000000000007918 */ /* 0x000fe20000000000 */
.L_x_9:
[----:B------:R-:W2:Y:S01]  /*b370*/  LDL.LU R125, [R1+0x1f8] ;  /* 0x0001f800017d7983 */ /* 0x000ea20000300800 */
[----:B------:R-:W-:Y:S01]  /*b380*/  UIADD3 UR11, UPT, UPT, UR11, 0x1, URZ ;  /* 0x000000010b0b7890 */ /* 0x000fe2000fffe0ff */
[----:B------:R-:W-:-:S03]  /*b390*/  VIADD R0, R0, 0xffffffe0 ;  /* 0xffffffe000007836 */ /* 0x000fc60000000000 */
[----:B------:R-:W-:-:S04]  /*b3a0*/  UISETP.GT.AND UP1, UPT, UR11, 0x1, UPT ;  /* 0x000000010b00788c */ /* 0x000fc8000bf24270 */
[----:B0-----:R-:W-:Y:S02]  /*b3b0*/  USEL UR5, URZ, 0x1, !UP1 ;  /* 0x00000001ff057887 */ /* 0x001fe4000c800000 */
[----:B------:R-:W-:Y:S02]  /*b3c0*/  USEL UR11, UR11, URZ, !UP1 ;  /* 0x000000ff0b0b7287 */ /* 0x000fe4000c800000 */
[----:B------:R-:W-:Y:S01]  /*b3d0*/  ULOP3.LUT UR5, UR4, UR5, URZ, 0x3c, !UPT ;  /* 0x0000000504057292 */ /* 0x000fe2000f8e3cff */
[----:B--2---:R-:W-:-:S05]  /*b3e0*/  VIADD R125, R125, 0xffffffff ;  /* 0xffffffff7d7d7836 */ /* 0x004fca0000000000 */
[----:B------:R-:W-:Y:S01]  /*b3f0*/  ISETP.NE.U32.AND P1, PT, R125, RZ, PT ;  /* 0x000000ff7d00720c */ /* 0x000fe20003f25070 */
[----:B------:R0:W-:Y:S02]  /*b400*/  STL [R1+0x1f8], R125 ;  /* 0x0001f87d01007387 */ /* 0x0001e40000100800 */
[----:B0-----:R-:W-:-:S10]  /*b410*/  IMAD.U32 R125, RZ, RZ, UR4 ;  /* 0x00000004ff7d7e24 */ /* 0x001fd4000f8e00ff */
[----:B------:R-:W-:Y:S05]  /*b420*/  @P1 BRA `(.L_x_10) ;  /* 0xffffffa800481947 */ /* 0x000fea000383ffff */
.L_x_7:
[----:B0-----:R-:W2:Y:S01]  /*b430*/  LDL R127, [R1+0x220] ;  /* 0x00022000017f7983 */ /* 0x001ea20000100800 */
[----:B------:R-:W0:Y:S01]  /*b440*/  LDCU UR5, c[0x0][0x3a0] ;  /* 0x00007400ff0577ac */ /* 0x000e220008000800 */
[----:B-----5:R-:W1:Y:S02]  /*b450*/  LDC R3, c[0x0][0x3b4] ;  /* 0x0000ed00ff037b82 */ /* 0x020e640000000800 */
[----:B------:R-:W1:Y:S01]  /*b460*/  LDL R128, [R1+0x21c] ;  /* 0x00021c0001807983 */ /* 0x000e620000100800 */
[----:B------:R-:W3:Y:S03]  /*b470*/  LDCU.128 UR12, c[0x0][0x390] ;  /* 0x00007200ff0c77ac */ /* 0x000ee60008000c00 */
[----:B------:R-:W4:Y:S01]  /*b480*/  LDL R126, [R1+0x224] ;  /* 0x00022400017e7983 */ /* 0x000f220000100800 */
[----:B------:R-:W1:Y:S01]  /*b490*/  LDCU UR7, c[0x0][0x3b8] ;  /* 0x00007700ff0777ac */ /* 0x000e620008000800 */
[----:B0-----:R-:W-:-:S04]  /*b4a0*/  UIADD3 UR5, UPT, UPT, UR5, 0x1f, URZ ;  /* 0x0000001f05057890 */ /* 0x001fc8000fffe0ff */
[----:B------:R-:W-:Y:S01]  /*b4b0*/  UISETP.GE.AND UP1, UPT, UR5, 0x20, UPT ;  /* 0x000000200500788c */ /* 0x000fe2000bf26270 */
[----:B--2---:R-:W-:-:S05]  /*b4c0*/  VIADD R0, R127, 0x1 ;  /* 0x000000017f007836 */ /* 0x004fca0000000000 */
[----:B---3--:R-:W-:Y:S01]  /*b4d0*/  ISETP.GE.AND P0, PT, R0, UR15, PT ;  /* 0x0000000f00007c0c */ /* 0x008fe2000bf06270 */
[CC--:B-1----:R-:W-:Y:S01]  /*b4e0*/  IMAD R0, R128.reuse, R3.reuse, RZ ;  /* 0x0000000380007224 */ /* 0x0c2fe200078e02ff */
[----:B------:R-:W-:Y:S01]  /*b4f0*/  ISETP.GE.AND P4, PT, R128, UR14, PT ;  /* 0x0000000e80007c0c */ /* 0x000fe2000bf86270 */
[C---:B------:R-:W-:Y:S01]  /*b500*/  VIADD R83, R127.reuse, 0x2 ;  /* 0x000000027f537836 */ /* 0x040fe20000000000 */
[C---:B----4-:R-:W-:Y:S01]  /*b510*/  ISETP.GE.AND P5, PT, R126.reuse, UR14, PT ;  /* 0x0000000e7e007c0c */ /* 0x050fe2000bfa6270 */
[C---:B------:R-:W-:Y:S01]  /*b520*/  VIADD R82, R127.reuse, 0x3 ;  /* 0x000000037f527836 */ /* 0x040fe20000000000 */
[C---:B------:R-:W-:Y:S01]  /*b530*/  ISETP.GE.AND P2, PT, R127.reuse, UR15, PT ;  /* 0x0000000f7f007c0c */ /* 0x040fe2000bf46270 */
[C---:B------:R-:W-:Y:S01]  /*b540*/  IMAD R73, R127.reuse, UR7, RZ ;  /* 0x000000077f497c24 */ /* 0x040fe2000f8e02ff */
[----:B------:R-:W-:Y:S01]  /*b550*/  ISETP.LT.AND P4, PT, R127, UR15, !P4 ;  /* 0x0000000f7f007c0c */ /* 0x000fe2000e781270 */
[----:B------:R-:W-:Y:S01]  /*b560*/  IMAD R68, R126, R3, RZ ;  /* 0x000000037e447224 */ /* 0x000fe200078e02ff */
[----:B------:R-:W-:Y:S01]  /*b570*/  IADD3 R72, P1, PT, R0, UR12, RZ ;  /* 0x0000000c00487c10 */ /* 0x000fe2000ff3e0ff */
[----:B------:R-:W-:Y:S01]  /*b580*/  IMAD R70, R3, 0x80, R0 ;  /* 0x0000008003467824 */ /* 0x000fe200078e0200 */
[----:B------:R-:W-:Y:S11]  /*b590*/  BRA.U !UP1, `(.L_x_11) ;  /* 0x0000000109107547 */ /* 0x000ff6000b800000 */
[----:B------:R-:W-:-:S06]  /*b5a0*/  USHF.L.U32 UR4, UR4, 0x1f, URZ ;  /* 0x0000001f04047899 */ /* 0x000fcc00080006ff */
[----:B------:R-:W-:-:S04]  /*b5b0*/  IMAD.U32 R2, RZ, RZ, UR4 ;  /* 0x00000004ff027e24 */ /* 0x000fc8000f8e00ff */
[----:B------:R-:W0:Y:S02]  /*b5c0*/  SYNCS.PHASECHK.TRANS64.TRYWAIT P6, [UR6], R2 ;  /* 0x00000002ff0075a7 */ /* 0x000e2400080c1106 */
[----:B0-----:R-:W-:Y:S05]  /*b5d0*/  @!P6 BRA `(.L_x_12) ;  /* 0x0000001c00ace947 */ /* 0x001fea0003800000 */
.L_x_11:
[----:B------:R-:W2:Y:S04]  /*b5e0*/  LDL.LU R92, [R1+0x220] ;  /* 0x00022000015c7983 */ /* 0x000ea80000300800 */
[----:B------:R-:W3:Y:S04]  /*b5f0*/  LDL.LU R90, [R1+0x21c] ;  /* 0x00021c00015a7983 */ /* 0x000ee80000300800 */
[----:B------:R-:W4:Y:S04]  /*b600*/  LDL.LU R88, [R1+0x228] ;  /* 0x0002280001587983 */ /* 0x000f280000300800 */
[----:B------:R-:W5:Y:S04]  /*b610*/  LDL.LU R86, [R1+0x224] ;  /* 0x0002240001567983 */ /* 0x000f680000300800 */
[----:B------:R-:W3:Y:S01]  /*b620*/  LDL.LU R84, [R1+0x22c] ;  /* 0x00022c0001547983 */ /* 0x000ee20000300800 */
[----:B------:R-:W-:Y:S01]  /*b630*/  BAR.SYNC.DEFER_BLOCKING 0x0 ;  /* 0x0000000000007b1d */ /* 0x000fe20000010000 */
[----:B------:R-:W-:Y:S01]  /*b640*/  IADD3 R2, P6, PT, R68, UR12, RZ ;  /* 0x0000000c44027c10 */ /* 0x000fe2000ffde0ff */
[----:B------:R-:W-:Y:S01]  /*b650*/  IMAD R3, R3, 0x100, R70 ;  /* 0x0000010003037824 */ /* 0x000fe200078e0246 */
[----:B------:R-:W-:-:S02]  /*b660*/  LEA.HI.X.SX32 R0, R0, UR13, 0x1, P1 ;  /* 0x0000000d00007c11 */ /* 0x000fc400088f0eff */
[----:B------:R-:W-:Y:S02]  /*b670*/  IADD3 R71, P1, PT, R70, UR12, RZ ;  /* 0x0000000c46477c10 */ /* 0x000fe4000ff3e0ff */
[----:B------:R-:W-:Y:S02]  /*b680*/  LEA.HI.X.SX32 R68, R68, UR13, 0x1, P6 ;  /* 0x0000000d44447c11 */ /* 0x000fe4000b0f0eff */
[----:B------:R-:W-:Y:S02]  /*b690*/  SHF.R.S32.HI R81, RZ, 0x1f, R73 ;  /* 0x0000001fff517819 */ /* 0x000fe40000011449 */
[----:B------:R-:W-:Y:S02]  /*b6a0*/  LEA.HI.X.SX32 R70, R70, UR13, 0x1, P1 ;  /* 0x0000000d46467c11 */ /* 0x000fe400088f0eff */
[----:B------:R-:W-:Y:S02]  /*b6b0*/  IADD3 R74, P6, PT, R73, R72, RZ ;  /* 0x00000048494a7210 */ /* 0x000fe40007fde0ff */
[----:B------:R-:W-:-:S03]  /*b6c0*/  IADD3 R69, P1, PT, R3, UR12, RZ ;  /* 0x0000000c03457c10 */ /* 0x000fc6000ff3e0ff */
[----:B------:R-:W-:Y:S01]  /*b6d0*/  IMAD.X R75, R81, 0x1, R0, P6 ;  /* 0x00000001514b7824 */ /* 0x000fe200030e0600 */
[----:B------:R-:W-:Y:S02]  /*b6e0*/  LEA.HI.X.SX32 R3, R3, UR13, 0x1, P1 ;  /* 0x0000000d03037c11 */ /* 0x000fe400088f0eff */
[----:B------:R-:W-:Y:S01]  /*b6f0*/  IADD3 R78, P1, PT, R73, R2, RZ ;  /* 0x00000002494e7210 */ /* 0x000fe20007f3e0ff */
[----:B------:R-:W0:Y:S02]  /*b700*/  @!P3 SYNCS.CCTL.IV [UR9+0x8400] ;  /* 0x00840000ff00b9b1 */ /* 0x000e240008000009 */
[----:B0-----:R-:W-:Y:S02]  /*b710*/  BAR.SYNC.DEFER_BLOCKING 0x0 ;  /* 0x0000000000007b1d */ /* 0x001fe40000010000 */
[----:B------:R-:W-:Y:S01]  /*b720*/  IMAD.X R79, R81, 0x1, R68, P1 ;  /* 0x00000001514f7824 */ /* 0x000fe200008e0644 */
[----:B------:R-:W-:-:S03]  /*b730*/  ISETP.GE.AND P1, PT, R83, UR15, PT ;  /* 0x0000000f53007c0c */ /* 0x000fc6000bf26270 */
[----:B------:R-:W0:Y:S01]  /*b740*/  LDTM.x64 R4, tmem[UR10] ;  /* 0x0000000a000479ee */ /* 0x000e220008340000 */
[----:B------:R-:W1:Y:S01]  /*b750*/  @!P3 SYNCS.CCTL.IV [UR9+0x8408] ;  /* 0x00840800ff00b9b1 */ /* 0x000e620008000009 */
[----:B------:R-:W-:Y:S01]  /*b760*/  IADD3 R76, P3, PT, R73, R71, RZ ;  /* 0x00000047494c7210 */ /* 0x000fe20007f7e0ff */
[----:B------:R-:W-:-:S04]  /*b770*/  NOP ;  /* 0x0000000000007918 */ /* 0x000fc80000000000 */
[----:B------:R-:W-:Y:S01]  /*b780*/  IMAD.X R77, R81, 0x1, R70, P3 ;  /* 0x00000001514d7824 */ /* 0x000fe200018e0646 */
[C---:B------:R-:W-:Y:S01]  /*b790*/  IADD3 R80, P3, PT, R73.reuse, R69, RZ ;  /* 0x0000004549507210 */ /* 0x040fe20007f7e0ff */
[----:B------:R-:W-:Y:S01]  /*b7a0*/  VIADD R73, R73, UR7 ;  /* 0x0000000749497c36 */ /* 0x000fe20008000000 */
[----:B0-----:R-:W-:Y:S02]  /*b7b0*/  F2FP.SATFINITE.E4M3.F32.PACK_AB_MERGE_C R83, R5, R4, RZ ;  /* 0x000000040553723e */ /* 0x001fe400048070ff */
[----:B------:R-:W-:Y:S01]  /*b7c0*/  F2FP.SATFINITE.E4M3.F32.PACK_AB_MERGE_C R85, R21, R20, RZ ;  /* 0x000000141555723e */ /* 0x000fe200048070ff */
[----:B------:R-:W-:Y:S01]  /*b7d0*/  IMAD.X R81, R81, 0x1, R3, P3 ;  /* 0x0000000151517824 */ /* 0x000fe200018e0603 */
[----:B------:R-:W-:Y:S01]  /*b7e0*/  F2FP.SATFINITE.E4M3.F32.PACK_AB_MERGE_C R87, R37, R36, RZ ;  /* 0x000000242557723e */ /* 0x000fe200048070ff */
[----:B------:R0:W-:Y:S01]  /*b7f0*/  @P4 STG.E.U8 desc[UR18][R74.64], R83 ;  /* 0x000000534a004986 */ /* 0x0001e2000c101112 */
[----:B------:R-:W-:Y:S02]  /*b800*/  F2FP.SATFINITE.E4M3.F32.PACK_AB_MERGE_C R89, R53, R52, RZ ;  /* 0x000000343559723e */ /* 0x000fe400048070ff */
[----:B------:R-:W-:-:S02]  /*b810*/  SHF.R.S32.HI R91, RZ, 0x1f, R73 ;  /* 0x0000001fff5b7819 */ /* 0x000fc40000011449 */
[----:B------:R-:W-:Y:S02]  /*b820*/  IADD3 R36, P4, PT, R73, R2, RZ ;  /* 0x0000000249247210 */ /* 0x000fe40007f9e0ff */
[----:B------:R-:W-:Y:S02]  /*b830*/  F2FP.SATFINITE.E4M3.F32.PACK_AB_MERGE_C R7, R7, R6, RZ ;  /* 0x000000060707723e */ /* 0x000fe400048070ff */
[----:B------:R-:W-:Y:S01]  /*b840*/  F2FP.SATFINITE.E4M3.F32.PACK_AB_MERGE_C R23, R23, R22, RZ ;  /* 0x000000161717723e */ /* 0x000fe200048070ff */
[----:B------:R-:W-:Y:S01]  /*b850*/  IMAD.X R37, R91, 0x1, R68, P4 ;  /* 0x000000015b257824 */ /* 0x000fe200020e0644 */
[----:B------:R-:W-:Y:S02]  /*b860*/  F2FP.SATFINITE.E4M3.F32.PACK_AB_MERGE_C R39, R39, R38, RZ ;  /* 0x000000262727723e */ /* 0x000fe400048070ff */
[----:B0-----:R-:W-:Y:S02]  /*b870*/  PRMT R83, R83, 0x9910, RZ ;  /* 0x0000991053537816 */ /* 0x001fe400000000ff */
[----:B------:R-:W-:-:S02]  /*b880*/  F2FP.SATFINITE.E4M3.F32.PACK_AB_MERGE_C R55, R55, R54, RZ ;  /* 0x000000363737723e */ /* 0x000fc400048070ff */
[----:B------:R-:W-:Y:S02]  /*b890*/  ISETP.GE.AND P3, PT, R82, UR15, PT ;  /* 0x0000000f52007c0c */ /* 0x000fe4000bf66270 */
[----:B------:R-:W-:Y:S02]  /*b8a0*/  PRMT R38, R55, 0x9910, RZ ;  /* 0x0000991037267816 */ /* 0x000fe400000000ff */
[----:B------:R-:W-:Y:S02]  /*b8b0*/  F2FP.SATFINITE.E4M3.F32.PACK_AB_MERGE_C R25, R25, R24, RZ ;  /* 0x000000181919723e */ /* 0x000fe400048070ff */
[----:B------:R-:W-:Y:S02]  /*b8c0*/  F2FP.SATFINITE.E4M3.F32.PACK_AB_MERGE_C R41, R41, R40, RZ ;  /* 0x000000282929723e */ /* 0x000fe400048070ff */
[----:B------:R-:W-:Y:S02]  /*b8d0*/  F2FP.SATFINITE.E4M3.F32.PACK_AB_MERGE_C R57, R57, R56, RZ ;  /* 0x000000383939723e */ /* 0x000fe400048070ff */
[----:B------:R-:W-:-:S02]  /*b8e0*/  F2FP.SATFINITE.E4M3.F32.PACK_AB_MERGE_C R27, R27, R26, RZ ;  /* 0x0000001a1b1b723e */ /* 0x000fc400048070ff */
[----:B------:R-:W-:Y:S02]  /*b8f0*/  F2FP.SATFINITE.E4M3.F32.PACK_AB_MERGE_C R43, R43, R42, RZ ;  /* 0x0000002a2b2b723e */ /* 0x000fe400048070ff */
[----:B------:R-:W-:Y:S02]  /*b900*/  F2FP.SATFINITE.E4M3.F32.PACK_AB_MERGE_C R59, R59, R58, RZ ;  /* 0x0000003a3b3b723e */ /* 0x000fe400048070ff */
        /* <DEDUP_REMOVED lines=15> */
[C---:B--2---:R-:W-:Y:S01]  /*ba00*/  ISETP.LT.AND P5, PT, R92.reuse, UR15, !P5 ;  /* 0x0000000f5c007c0c */ /* 0x044fe2000efa1270 */
[----:B------:R-:W-:-:S02]  /*ba10*/  VIADD R52, R92, 0x4 ;  /* 0x000000045c347836 */ /* 0x000fc40000000000 */
[----:B------:R-:W-:Y:S01]  /*ba20*/  VIADD R14, R92, 0xe ;  /* 0x0000000e5c0e7836 */ /* 0x000fe20000000000 */
[----:B----4-:R-:W-:Y:S02]  /*ba30*/  ISETP.LT.AND P6, PT, R88, UR14, !P2 ;  /* 0x0000000e58007c0c */ /* 0x010fe4000d7c1270 */
[----:B-----5:R-:W-:Y:S02]  /*ba40*/  ISETP.LT.AND P4, PT, R86, UR14, !P0 ;  /* 0x0000000e56007c0c */ /* 0x020fe4000c781270 */
[----:B---3--:R-:W-:-:S09]  /*ba50*/  ISETP.LT.AND P2, PT, R84, UR14, !P2 ;  /* 0x0000000e54007c0c */ /* 0x008fd2000d741270 */
[----:B------:R-:W-:Y:S01]  /*ba60*/  @P6 STG.E.U8 desc[UR18][R76.64], R85 ;  /* 0x000000554c006986 */ /* 0x000fe2000c101112 */
[----:B------:R-:W-:-:S03]  /*ba70*/  ISETP.LT.AND P6, PT, R88, UR14, !P0 ;  /* 0x0000000e58007c0c */ /* 0x000fc6000c7c1270 */
[----:B------:R0:W-:Y:S01]  /*ba80*/  @P5 STG.E.U8 desc[UR18][R78.64], R87 ;  /* 0x000000574e005986 */ /* 0x0001e2000c101112 */
[----:B------:R-:W-:Y:S02]  /*ba90*/  ISETP.LT.AND P5, PT, R90, UR14, !P0 ;  /* 0x0000000e5a007c0c */ /* 0x000fe4000c7a1270 */
[----:B------:R-:W-:Y:S01]  /*baa0*/  ISETP.LT.AND P0, PT, R84, UR14, !P0 ;  /* 0x0000000e54007c0c */ /* 0x000fe2000c701270 */
[----:B------:R2:W-:Y:S01]  /*bab0*/  @P2 STG.E.U8 desc[UR18][R80.64], R89 ;  /* 0x0000005950002986 */ /* 0x0005e2000c101112 */
[----:B------:R-:W-:-:S05]  /*bac0*/  IADD3 R4, P2, PT, R73, R72, RZ ;  /* 0x0000004849047210 */ /* 0x000fca0007f5e0ff */
[----:B------:R-:W-:Y:S01]  /*bad0*/  IMAD.X R5, R91, 0x1, R0, P2 ;  /* 0x000000015b057824 */ /* 0x000fe200010e0600 */
[----:B------:R-:W-:Y:S01]  /*bae0*/  IADD3 R20, P2, PT, R73, R71, RZ ;  /* 0x0000004749147210 */ /* 0x000fe20007f5e0ff */
[----:B0-----:R-:W-:Y:S01]  /*baf0*/  IMAD.MOV.U32 R79, RZ, RZ, R83 ;  /* 0x000000ffff4f7224 */ /* 0x001fe200078e0053 */
[----:B------:R-:W-:Y:S01]  /*bb00*/  PRMT R83, R87, 0x9910, RZ ;  /* 0x0000991057537816 */ /* 0x000fe200000000ff */
[----:B------:R-:W-:Y:S01]  /*bb10*/  VIADD R78, R73, UR7 ;  /* 0x00000007494e7c36 */ /* 0x000fe20008000000 */
[----:B--2---:R-:W-:Y:S01]  /*bb20*/  PRMT R81, R85, 0x9910, RZ ;  /* 0x0000991055517816 */ /* 0x004fe200000000ff */
[----:B------:R-:W-:Y:S01]  /*bb30*/  IMAD.X R21, R91, 0x1, R70, P2 ;  /* 0x000000015b157824 */ /* 0x000fe200010e0646 */
[----:B------:R-:W-:Y:S01]  /*bb40*/  SHF.R.S32.HI R79, RZ, 0x8, R79 ;  /* 0x00000008ff4f7819 */ /* 0x000fe2000001144f */
[----:B------:R-:W-:Y:S01]  /*bb50*/  VIADD R22, R78, UR7 ;  /* 0x000000074e167c36 */ /* 0x000fe20008000000 */
[----:B------:R-:W-:Y:S02]  /*bb60*/  SHF.R.S32.HI R81, RZ, 0x8, R81 ;  /* 0x00000008ff517819 */ /* 0x000fe40000011451 */
[----:B------:R-:W-:Y:S01]  /*bb70*/  ISETP.GE.AND P2, PT, R52, UR15, PT ;  /* 0x0000000f34007c0c */ /* 0x000fe2000bf46270 */
[----:B------:R0:W-:Y:S01]  /*bb80*/  @P5 STG.E.U8 desc[UR18][R4.64], R79 ;  /* 0x0000004f04005986 */ /* 0x0001e2000c101112 */
[----:B------:R-:W-:-:S02]  /*bb90*/  SHF.R.S32.HI R83, RZ, 0x8, R83 ;  /* 0x00000008ff537819 */ /* 0x000fc40000011453 */
[----:B------:R-:W-:Y:S01]  /*bba0*/  SHF.R.S32.HI R85, RZ, 0x1f, R78 ;  /* 0x0000001fff557819 */ /* 0x000fe2000001144e */
[----:B------:R2:W-:Y:S01]  /*bbb0*/  @P6 STG.E.U8 desc[UR18][R20.64], R81 ;  /* 0x0000005114006986 */ /* 0x0005e2000c101112 */
[C---:B------:R-:W-:Y:S02]  /*bbc0*/  IADD3 R52, P5, PT, R78.reuse, R72, RZ ;  /* 0x000000484e347210 */ /* 0x040fe40007fbe0ff */
[----:B------:R-:W-:Y:S01]  /*bbd0*/  PRMT R89, R89, 0x9910, RZ ;  /* 0x0000991059597816 */ /* 0x000fe200000000ff */
[----:B------:R3:W-:Y:S01]  /*bbe0*/  @P4 STG.E.U8 desc[UR18][R36.64], R83 ;  /* 0x0000005324004986 */ /* 0x0007e2000c101112 */
[C---:B------:R-:W-:Y:S01]  /*bbf0*/  IADD3 R74, P4, PT, R78.reuse, R71, RZ ;  /* 0x000000474e4a7210 */ /* 0x040fe20007f9e0ff */
[C---:B------:R-:W-:Y:S01]  /*bc00*/  IMAD.X R53, R85.reuse, 0x1, R0, P5 ;  /* 0x0000000155357824 */ /* 0x040fe200028e0600 */
[----:B------:R-:W-:Y:S02]  /*bc10*/  IADD3 R76, P5, PT, R78, R2, RZ ;  /* 0x000000024e4c7210 */ /* 0x000fe40007fbe0ff */
[----:B------:R-:W-:Y:S01]  /*bc20*/  ISETP.LT.AND P6, PT, R86, UR14, !P1 ;  /* 0x0000000e56007c0c */ /* 0x000fe2000cfc1270 */
[----:B------:R-:W-:Y:S01]  /*bc30*/  IMAD.X R75, R85, 0x1, R70, P4 ;  /* 0x00000001554b7824 */ /* 0x000fe200020e0646 */
[-C--:B0-----:R-:W-:Y:S01]  /*bc40*/  IADD3 R4, P4, PT, R73, R69.reuse, RZ ;  /* 0x0000004549047210 */ /* 0x081fe20007f9e0ff */
[----:B------:R-:W-:Y:S01]  /*bc50*/  IMAD.X R77, R85, 0x1, R68, P5 ;  /* 0x00000001554d7824 */ /* 0x000fe200028e0644 */
[----:B--2---:R-:W-:Y:S01]  /*bc60*/  IADD3 R20, P5, PT, R78, R69, RZ ;  /* 0x000000454e147210 */ /* 0x004fe20007fbe0ff */
[----:B------:R-:W-:-:S02]  /*bc70*/  IMAD.MOV.U32 R73, RZ, RZ, R89 ;  /* 0x000000ffff497224 */ /* 0x000fc400078e0059 */
[--C-:B------:R-:W-:Y:S01]  /*bc80*/  IMAD.X R5, R91, 0x1, R3.reuse, P4 ;  /* 0x000000015b057824 */ /* 0x100fe200020e0603 */
[----:B------:R-:W-:Y:S01]  /*bc90*/  ISETP.LT.AND P4, PT, R90, UR14, !P1 ;  /* 0x0000000e5a007c0c */ /* 0x000fe2000cf81270 */
[----:B------:R-:W-:Y:S01]  /*bca0*/  IMAD.X R21, R85, 0x1, R3, P5 ;  /* 0x0000000155157824 */ /* 0x000fe200028e0603 */
[----:B------:R-:W-:Y:S01]  /*bcb0*/  ISETP.LT.AND P5, PT, R88, UR14, !P1 ;  /* 0x0000000e58007c0c */ /* 0x000fe2000cfa1270 */
[----:B---3--:R-:W-:Y:S01]  /*bcc0*/  VIADD R36, R92, 0x5 ;  /* 0x000000055c247836 */ /* 0x008fe20000000000 */
[----:B------:R-:W-:Y:S02]  /*bcd0*/  ISETP.LT.AND P1, PT, R84, UR14, !P1 ;  /* 0x0000000e54007c0c */ /* 0x000fe4000cf21270 */
[----:B------:R-:W-:Y:S02]  /*bce0*/  SHF.R.S32.HI R37, RZ, 0x8, R73 ;  /* 0x00000008ff257819 */ /* 0x000fe40000011449 */
[----:B------:R-:W-:-:S03]  /*bcf0*/  SHF.R.S32.HI R73, RZ, 0x1f, R22 ;  /* 0x0000001fff497819 */ /* 0x000fc60000011416 */
[----:B------:R0:W-:Y:S01]  /*bd00*/  @P0 STG.E.U8 desc[UR18][R4.64], R37 ;  /* 0x0000002504000986 */ /* 0x0001e2000c101112 */
[----:B------:R-:W-:Y:S02]  /*bd10*/  ISETP.GE.AND P0, PT, R36, UR15, PT ;  /* 0x0000000f24007c0c */ /* 0x000fe4000bf06270 */
[----:B------:R-:W-:Y:S01]  /*bd20*/  PRMT R36, R23, 0x9910, RZ ;  /* 0x0000991017247816 */ /* 0x000fe200000000ff */
[----:B------:R2:W-:Y:S01]  /*bd30*/  @P4 STG.E.U8 desc[UR18][R52.64], R7 ;  /* 0x0000000734004986 */ /* 0x0005e2000c101112 */
[----:B------:R-:W-:-:S03]  /*bd40*/  ISETP.LT.AND P4, PT, R90, UR14, !P3 ;  /* 0x0000000e5a007c0c */ /* 0x000fc6000df81270 */
[----:B------:R-:W-:Y:S01]  /*bd50*/  @P5 STG.E.U8 desc[UR18][R74.64], R23 ;  /* 0x000000174a005986 */ /* 0x000fe2000c101112 */
[----:B------:R-:W-:-:S03]  /*bd60*/  ISETP.LT.AND P5, PT, R88, UR14, !P3 ;  /* 0x0000000e58007c0c */ /* 0x000fc6000dfa1270 */
[----:B------:R-:W-:Y:S01]  /*bd70*/  @P6 STG.E.U8 desc[UR18][R76.64], R39 ;  /* 0x000000274c006986 */ /* 0x000fe2000c101112 */
[----:B0-----:R-:W-:Y:S02]  /*bd80*/  PRMT R37, R7, 0x9910, RZ ;  /* 0x0000991007257816 */ /* 0x001fe400000000ff */
[----:B------:R-:W-:Y:S01]  /*bd90*/  ISETP.LT.AND P6, PT, R90, UR14, !P2 ;  /* 0x0000000e5a007c0c */ /* 0x000fe2000d7c1270 */
[----:B------:R0:W-:Y:S01]  /*bda0*/  @P1 STG.E.U8 desc[UR18][R20.64], R55 ;  /* 0x0000003714001986 */ /* 0x0001e2000c101112 */
[C---:B------:R-:W-:Y:S01]  /*bdb0*/  IADD3 R4, P1, PT, R22.reuse, R72, RZ ;  /* 0x0000004816047210 */ /* 0x040fe20007f3e0ff */
[----:B--2---:R-:W-:Y:S01]  /*bdc0*/  IMAD.MOV.U32 R53, RZ, RZ, R36 ;  /* 0x000000ffff357224 */ /* 0x004fe200078e0024 */
[----:B------:R-:W-:Y:S01]  /*bdd0*/  SHF.R.S32.HI R37, RZ, 0x8, R37 ;  /* 0x00000008ff257819 */ /* 0x000fe20000011425 */
[C---:B------:R-:W-:Y:S02]  /*bde0*/  VIADD R36, R22.reuse, UR7 ;  /* 0x0000000716247c36 */ /* 0x040fe40008000000 */
[----:B------:R-:W-:Y:S01]  /*bdf0*/  IMAD.X R5, R73, 0x1, R0, P1 ;  /* 0x0000000149057824 */ /* 0x000fe200008e0600 */
[----:B------:R-:W-:-:S02]  /*be00*/  IADD3 R6, P1, PT, R22, R71, RZ ;  /* 0x0000004716067210 */ /* 0x000fc40007f3e0ff */
[----:B------:R-:W-:Y:S02]  /*be10*/  SHF.R.S32.HI R53, RZ, 0x8, R53 ;  /* 0x00000008ff357819 */ /* 0x000fe40000011435 */
[----:B------:R2:W-:Y:S01]  /*be20*/  @P4 STG.E.U8 desc[UR18][R4.64], R37 ;  /* 0x0000002504004986 */ /* 0x0005e2000c101112 */
[----:B0-----:R-:W-:Y:S01]  /*be30*/  VIADD R20, R92, 0x6 ;  /* 0x000000065c147836 */ /* 0x001fe20000000000 */
[----:B------:R-:W-:Y:S01]  /*be40*/  ISETP.LT.AND P4, PT, R86, UR14, !P3 ;  /* 0x0000000e56007c0c */ /* 0x000fe2000df81270 */
[----:B------:R-:W-:Y:S01]  /*be50*/  IMAD.X R7, R73, 0x1, R70, P1 ;  /* 0x0000000149077824 */ /* 0x000fe200008e0646 */
[----:B------:R-:W-:Y:S02]  /*be60*/  ISETP.LT.AND P3, PT, R84, UR14, !P3 ;  /* 0x0000000e54007c0c */ /* 0x000fe4000df61270 */
[----:B------:R-:W-:Y:S02]  /*be70*/  ISETP.GE.AND P1, PT, R20, UR15, PT ;  /* 0x0000000f14007c0c */ /* 0x000fe4000bf26270 */
[----:B------:R0:W-:Y:S01]  /*be80*/  @P5 STG.E.U8 desc[UR18][R6.64], R53 ;  /* 0x0000003506005986 */ /* 0x0001e2000c101112 */
[----:B------:R-:W-:-:S02]  /*be90*/  IADD3 R20, P5, PT, R22, R2, RZ ;  /* 0x0000000216147210 */ /* 0x000fc40007fbe0ff */
[----:B------:R-:W-:Y:S02]  /*bea0*/  PRMT R39, R39, 0x9910, RZ ;  /* 0x0000991027277816 */ /* 0x000fe400000000ff */
[----:B------:R-:W-:Y:S01]  /*beb0*/  SHF.R.S32.HI R55, RZ, 0x1f, R36 ;  /* 0x0000001fff377819 */ /* 0x000fe20000011424 */
[----:B------:R-:W-:Y:S01]  /*bec0*/  IMAD.X R21, R73, 0x1, R68, P5 ;  /* 0x0000000149157824 */ /* 0x000fe200028e0644 */
[----:B------:R-:W-:Y:S02]  /*bed0*/  IADD3 R22, P5, PT, R22, R69, RZ ;  /* 0x0000004516167210 */ /* 0x000fe40007fbe0ff */
[----:B------:R-:W-:Y:S02]  /*bee0*/  SHF.R.S32.HI R39, RZ, 0x8, R39 ;  /* 0x00000008ff277819 */ /* 0x000fe40000011427 */
[----:B--2---:R-:W-:Y:S01]  /*bef0*/  F2FP.SATFINITE.E4M3.F32.PACK_AB_MERGE_C R37, R9, R8, RZ ;  /* 0x000000080925723e */ /* 0x004fe200048070ff */
[----:B0-----:R-:W-:Y:S02]  /*bf00*/  IMAD.MOV.U32 R53, RZ, RZ, R38 ;  /* 0x000000ffff357224 */ /* 0x001fe400078e0026 */
[----:B------:R-:W-:Y:S01]  /*bf10*/  IMAD.X R23, R73, 0x1, R3, P5 ;  /* 0x0000000149177824 */ /* 0x000fe200028e0603 */
[----:B------:R-:W-:Y:S01]  /*bf20*/  IADD3 R4, P5, PT, R36, R72, RZ ;  /* 0x0000004824047210 */ /* 0x000fe20007fbe0ff */
[----:B------:R0:W-:Y:S01]  /*bf30*/  @P4 STG.E.U8 desc[UR18][R20.64], R39 ;  /* 0x0000002714004986 */ /* 0x0001e2000c101112 */
[----:B------:R-:W-:Y:S01]  /*bf40*/  SHF.R.S32.HI R53, RZ, 0x8, R53 ;  /* 0x00000008ff357819 */ /* 0x000fe20000011435 */
[----:B------:R-:W-:Y:S01]  /*bf50*/  VIADD R9, R92, 0x7 ;  /* 0x000000075c097836 */ /* 0x000fe20000000000 */
[----:B------:R-:W-:Y:S01]  /*bf60*/  ISETP.LT.AND P4, PT, R88, UR14, !P2 ;  /* 0x0000000e58007c0c */ /* 0x000fe2000d781270 */
[----:B------:R-:W-:Y:S01]  /*bf70*/  IMAD.X R5, R55, 0x1, R0, P5 ;  /* 0x0000000137057824 */ /* 0x000fe200028e0600 */
[----:B------:R-:W-:Y:S01]  /*bf80*/  ISETP.LT.AND P5, PT, R86, UR14, !P2 ;  /* 0x0000000e56007c0c */ /* 0x000fe2000d7a1270 */
[----:B------:R2:W-:Y:S01]  /*bf90*/  @P3 STG.E.U8 desc[UR18][R22.64], R53 ;  /* 0x0000003516003986 */ /* 0x0005e2000c101112 */
[----:B------:R-:W-:-:S02]  /*bfa0*/  IADD3 R6, P3, PT, R36, R71, RZ ;  /* 0x0000004724067210 */ /* 0x000fc40007f7e0ff */
[----:B------:R-:W-:Y:S01]  /*bfb0*/  ISETP.LT.AND P2, PT, R84, UR14, !P2 ;  /* 0x0000000e54007c0c */ /* 0x000fe2000d741270 */
[----:B------:R3:W-:Y:S01]  /*bfc0*/  @P6 STG.E.U8 desc[UR18][R4.64], R37 ;  /* 0x0000002504006986 */ /* 0x0007e2000c101112 */
[----:B------:R-:W-:Y:S01]  /*bfd0*/  IADD3 R8, P6, PT, R36, R2, RZ ;  /* 0x0000000224087210 */ /* 0x000fe20007fde0ff */
[----:B------:R-:W-:Y:S01]  /*bfe0*/  IMAD.X R7, R55, 0x1, R70, P3 ;  /* 0x0000000137077824 */ /* 0x000fe200018e0646 */
[----:B------:R-:W-:-:S03]  /*bff0*/  ISETP.GE.AND P3, PT, R9, UR15, PT ;  /* 0x0000000f09007c0c */ /* 0x000fc6000bf66270 */
[----:B------:R-:W-:Y:S01]  /*c000*/  IMAD.X R9, R55, 0x1, R68, P6 ;  /* 0x0000000137097824 */ /* 0x000fe200030e0644 */
[C---:B0-----:R-:W-:Y:S01]  /*c010*/  IADD3 R20, P6, PT, R36.reuse, R69, RZ ;  /* 0x0000004524147210 */ /* 0x041fe20007fde0ff */
[----:B------:R-:W-:Y:S01]  /*c020*/  VIADD R36, R36, UR7 ;  /* 0x0000000724247c36 */ /* 0x000fe20008000000 */
[----:B------:R0:W-:Y:S01]  /*c030*/  @P4 STG.E.U8 desc[UR18][R6.64], R25 ;  /* 0x0000001906004986 */ /* 0x0001e2000c101112 */
[----:B------:R-:W-:Y:S01]  /*c040*/  ISETP.LT.AND P4, PT, R90, UR14, !P0 ;  /* 0x0000000e5a007c0c */ /* 0x000fe2000c781270 */
[----:B--2---:R-:W-:Y:S01]  /*c050*/  VIADD R22, R92, 0x8 ;  /* 0x000000085c167836 */ /* 0x004fe20000000000 */
[----:B---3--:R-:W-:Y:S01]  /*c060*/  PRMT R5, R25, 0x9910, RZ ;  /* 0x0000991019057816 */ /* 0x008fe200000000ff */
[----:B------:R-:W-:Y:S01]  /*c070*/  IMAD.X R21, R55, 0x1, R3, P6 ;  /* 0x0000000137157824 */ /* 0x000fe200030e0603 */
[----:B------:R2:W-:Y:S01]  /*c080*/  @P5 STG.E.U8 desc[UR18][R8.64], R41 ;  /* 0x0000002908005986 */ /* 0x0005e2000c101112 */
[----:B------:R-:W-:Y:S02]  /*c090*/  ISETP.LT.AND P5, PT, R88, UR14, !P0 ;  /* 0x0000000e58007c0c */ /* 0x000fe4000c7a1270 */
[----:B------:R-:W-:Y:S01]  /*c0a0*/  PRMT R23, R37, 0x9910, RZ ;  /* 0x0000991025177816 */ /* 0x000fe200000000ff */
[----:B------:R3:W-:Y:S01]  /*c0b0*/  @P2 STG.E.U8 desc[UR18][R20.64], R57 ;  /* 0x0000003914002986 */ /* 0x0007e2000c101112 */
[----:B------:R-:W-:-:S02]  /*c0c0*/  SHF.R.S32.HI R37, RZ, 0x1f, R36 ;  /* 0x0000001fff257819 */ /* 0x000fc40000011424 */
[C---:B------:R-:W-:Y:S01]  /*c0d0*/  IADD3 R4, P2, PT, R36.reuse, R72, RZ ;  /* 0x0000004824047210 */ /* 0x040fe20007f5e0ff */
[----:B0-----:R-:W-:Y:S01]  /*c0e0*/  IMAD.MOV.U32 R25, RZ, RZ, R5 ;  /* 0x000000ffff197224 */ /* 0x001fe200078e0005 */
[----:B------:R-:W-:Y:S02]  /*c0f0*/  IADD3 R6, P6, PT, R36, R71, RZ ;  /* 0x0000004724067210 */ /* 0x000fe40007fde0ff */
[----:B------:R-:W-:Y:S01]  /*c100*/  SHF.R.S32.HI R23, RZ, 0x8, R23 ;  /* 0x00000008ff177819 */ /* 0x000fe20000011417 */
[C---:B------:R-:W-:Y:S01]  /*c110*/  IMAD.X R5, R37.reuse, 0x1, R0, P2 ;  /* 0x0000000125057824 */ /* 0x040fe200010e0600 */
[----:B------:R-:W-:Y:S01]  /*c120*/  SHF.R.S32.HI R25, RZ, 0x8, R25 ;  /* 0x00000008ff197819 */ /* 0x000fe20000011419 */
[----:B------:R-:W-:Y:S01]  /*c130*/  IMAD.X R7, R37, 0x1, R70, P6 ;  /* 0x0000000125077824 */ /* 0x000fe200030e0646 */
[----:B--2---:R-:W-:Y:S02]  /*c140*/  PRMT R41, R41, 0x9910, RZ ;  /* 0x0000991029297816 */ /* 0x004fe400000000ff */
[----:B------:R-:W-:Y:S01]  /*c150*/  @P4 STG.E.U8 desc[UR18][R4.64], R23 ;  /* 0x0000001704004986 */ /* 0x000fe2000c101112 */
[----:B---3--:R-:W-:-:S02]  /*c160*/  PRMT R57, R57, 0x9910, RZ ;  /* 0x0000991039397816 */ /* 0x008fc400000000ff */
[----:B------:R-:W-:Y:S01]  /*c170*/  ISETP.GE.AND P2, PT, R22, UR15, PT ;  /* 0x0000000f16007c0c */ /* 0x000fe2000bf46270 */
[----:B------:R0:W-:Y:S01]  /*c180*/  @P5 STG.E.U8 desc[UR18][R6.64], R25 ;  /* 0x0000001906005986 */ /* 0x0001e2000c101112 */
[C---:B------:R-:W-:Y:S01]  /*c190*/  IADD3 R8, P5, PT, R36.reuse, R2, RZ ;  /* 0x0000000224087210 */ /* 0x040fe20007fbe0ff */
[----:B------:R-:W-:Y:S01]  /*c1a0*/  VIADD R22, R36, UR7 ;  /* 0x0000000724167c36 */ /* 0x000fe20008000000 */
[----:B------:R-:W-:Y:S02]  /*c1b0*/  ISETP.LT.AND P4, PT, R86, UR14, !P0 ;  /* 0x0000000e56007c0c */ /* 0x000fe4000c781270 */
[----:B------:R-:W-:Y:S01]  /*c1c0*/  ISETP.LT.AND P0, PT, R84, UR14, !P0 ;  /* 0x0000000e54007c0c */ /* 0x000fe2000c701270 */
[----:B------:R-:W-:Y:S01]  /*c1d0*/  IMAD.X R9, R37, 0x1, R68, P5 ;  /* 0x0000000125097824 */ /* 0x000fe200028e0644 */
[----:B------:R-:W-:Y:S02]  /*c1e0*/  IADD3 R20, P5, PT, R36, R69, RZ ;  /* 0x0000004524147210 */ /* 0x000fe40007fbe0ff */
[----:B------:R-:W-:-:S02]  /*c1f0*/  ISETP.LT.AND P6, PT, R90, UR14, !P1 ;  /* 0x0000000e5a007c0c */ /* 0x000fc4000cfc1270 */
[----:B------:R-:W-:Y:S01]  /*c200*/  SHF.R.S32.HI R39, RZ, 0x1f, R22 ;  /* 0x0000001fff277819 */ /* 0x000fe20000011416 */
[----:B0-----:R-:W-:Y:S01]  /*c210*/  IMAD.MOV.U32 R25, RZ, RZ, R41 ;  /* 0x000000ffff197224 */ /* 0x001fe200078e0029 */
[----:B------:R-:W-:Y:S01]  /*c220*/  F2FP.SATFINITE.E4M3.F32.PACK_AB_MERGE_C R23, R11, R10, RZ ;  /* 0x0000000a0b17723e */ /* 0x000fe200048070ff */
[----:B------:R-:W-:Y:S01]  /*c230*/  IMAD.X R21, R37, 0x1, R3, P5 ;  /* 0x0000000125157824 */ /* 0x000fe200028e0603 */
[----:B------:R-:W-:Y:S01]  /*c240*/  IADD3 R4, P5, PT, R22, R72, RZ ;  /* 0x0000004816047210 */ /* 0x000fe20007fbe0ff */
[----:B------:R-:W-:Y:S01]  /*c250*/  IMAD.MOV.U32 R37, RZ, RZ, R57 ;  /* 0x000000ffff257224 */ /* 0x000fe200078e0039 */
[----:B------:R-:W-:Y:S01]  /*c260*/  SHF.R.S32.HI R25, RZ, 0x8, R25 ;  /* 0x00000008ff197819 */ /* 0x000fe20000011419 */
[----:B------:R-:W-:Y:S02]  /*c270*/  VIADD R11, R92, 0x9 ;  /* 0x000000095c0b7836 */ /* 0x000fe40000000000 */
[----:B------:R-:W-:Y:S01]  /*c280*/  IMAD.X R5, R39, 0x1, R0, P5 ;  /* 0x0000000127057824 */ /* 0x000fe200028e0600 */
[----:B------:R-:W-:Y:S01]  /*c290*/  SHF.R.S32.HI R37, RZ, 0x8, R37 ;  /* 0x00000008ff257819 */ /* 0x000fe20000011425 */
[----:B------:R0:W-:Y:S01]  /*c2a0*/  @P4 STG.E.U8 desc[UR18][R8.64], R25 ;  /* 0x0000001908004986 */ /* 0x0001e2000c101112 */
[----:B------:R-:W-:-:S02]  /*c2b0*/  ISETP.LT.AND P4, PT, R88, UR14, !P1 ;  /* 0x0000000e58007c0c */ /* 0x000fc4000cf81270 */
[----:B------:R-:W-:Y:S01]  /*c2c0*/  ISETP.LT.AND P5, PT, R86, UR14, !P1 ;  /* 0x0000000e56007c0c */ /* 0x000fe2000cfa1270 */
[----:B------:R2:W-:Y:S01]  /*c2d0*/  @P0 STG.E.U8 desc[UR18][R20.64], R37 ;  /* 0x0000002514000986 */ /* 0x0005e2000c101112 */
[----:B------:R-:W-:Y:S02]  /*c2e0*/  IADD3 R6, P0, PT, R22, R71, RZ ;  /* 0x0000004716067210 */ /* 0x000fe40007f1e0ff */
        /* <DEDUP_REMOVED lines=11> */
[----:B------:R-:W-:Y:S01]  /*c3a0*/  PRMT R21, R23, 0x9910, RZ ;  /* 0x0000991017157816 */ /* 0x000fe200000000ff */
[----:B------:R-:W-:Y:S01]  /*c3b0*/  IMAD.X R9, R39, 0x1, R3, P6 ;  /* 0x0000000127097824 */ /* 0x000fe200030e0603 */
[----:B------:R2:W-:Y:S01]  /*c3c0*/  @P5 STG.E.U8 desc[UR18][R10.64], R43 ;  /* 0x0000002b0a005986 */ /* 0x0005e2000c101112 */
[----:B------:R-:W-:Y:S02]  /*c3d0*/  ISETP.LT.AND P5, PT, R88, UR14, !P3 ;  /* 0x0000000e58007c0c */ /* 0x000fe4000dfa1270 */
[----:B------:R-:W-:Y:S01]  /*c3e0*/  SHF.R.S32.HI R25, RZ, 0x1f, R22 ;  /* 0x0000001fff197819 */ /* 0x000fe20000011416 */
[----:B------:R4:W-:Y:S01]  /*c3f0*/  @P1 STG.E.U8 desc[UR18][R8.64], R59 ;  /* 0x0000003b08001986 */ /* 0x0009e2000c101112 */
[----:B---3--:R-:W-:-:S02]  /*c400*/  IADD3 R4, P1, PT, R22, R72, RZ ;  /* 0x0000004816047210 */ /* 0x008fc40007f3e0ff */
[----:B0-----:R-:W-:Y:S02]  /*c410*/  IADD3 R6, P6, PT, R22, R71, RZ ;  /* 0x0000004716067210 */ /* 0x001fe40007fde0ff */
[----:B------:R-:W-:Y:S01]  /*c420*/  PRMT R23, R27, 0x9910, RZ ;  /* 0x000099101b177816 */ /* 0x000fe200000000ff */
[C---:B------:R-:W-:Y:S01]  /*c430*/  IMAD.X R5, R25.reuse, 0x1, R0, P1 ;  /* 0x0000000119057824 */ /* 0x040fe200008e0600 */
[----:B------:R-:W-:Y:S01]  /*c440*/  SHF.R.S32.HI R21, RZ, 0x8, R21 ;  /* 0x00000008ff157819 */ /* 0x000fe20000011415 */
[----:B------:R-:W-:Y:S01]  /*c450*/  IMAD.X R7, R25, 0x1, R70, P6 ;  /* 0x0000000119077824 */ /* 0x000fe200030e0646 */
[----:B------:R-:W-:Y:S02]  /*c460*/  SHF.R.S32.HI R23, RZ, 0x8, R23 ;  /* 0x00000008ff177819 */ /* 0x000fe40000011417 */
[----:B--2---:R-:W-:Y:S01]  /*c470*/  PRMT R43, R43, 0x9910, RZ ;  /* 0x000099102b2b7816 */ /* 0x004fe200000000ff */
[----:B------:R-:W-:Y:S01]  /*c480*/  @P4 STG.E.U8 desc[UR18][R4.64], R21 ;  /* 0x0000001504004986 */ /* 0x000fe2000c101112 */
[----:B------:R-:W-:Y:S01]  /*c490*/  ISETP.GE.AND P1, PT, R20, UR15, PT ;  /* 0x0000000f14007c0c */ /* 0x000fe2000bf26270 */
[C---:B------:R-:W-:Y:S01]  /*c4a0*/  VIADD R20, R22.reuse, UR7 ;  /* 0x0000000716147c36 */ /* 0x040fe20008000000 */
[----:B----4-:R-:W-:Y:S01]  /*c4b0*/  PRMT R59, R59, 0x9910, RZ ;  /* 0x000099103b3b7816 */ /* 0x010fe200000000ff */
[----:B------:R0:W-:Y:S01]  /*c4c0*/  @P5 STG.E.U8 desc[UR18][R6.64], R23 ;  /* 0x0000001706005986 */ /* 0x0001e2000c101112 */
[----:B------:R-:W-:-:S02]  /*c4d0*/  IADD3 R8, P5, PT, R22, R2, RZ ;  /* 0x0000000216087210 */ /* 0x000fc40007fbe0ff */
[----:B------:R-:W-:Y:S02]  /*c4e0*/  ISETP.LT.AND P4, PT, R86, UR14, !P3 ;  /* 0x0000000e56007c0c */ /* 0x000fe4000df81270 */
[----:B------:R-:W-:Y:S01]  /*c4f0*/  ISETP.LT.AND P3, PT, R84, UR14, !P3 ;  /* 0x0000000e54007c0c */ /* 0x000fe2000df61270 */
[----:B------:R-:W-:Y:S01]  /*c500*/  IMAD.X R9, R25, 0x1, R68, P5 ;  /* 0x0000000119097824 */ /* 0x000fe200028e0644 */
[----:B------:R-:W-:Y:S01]  /*c510*/  IADD3 R10, P5, PT, R22, R69, RZ ;  /* 0x00000045160a7210 */ /* 0x000fe20007fbe0ff */
[----:B------:R-:W-:Y:S01]  /*c520*/  VIADD R22, R92, 0xc ;  /* 0x0000000c5c167836 */ /* 0x000fe20000000000 */
[----:B------:R-:W-:Y:S02]  /*c530*/  ISETP.LT.AND P6, PT, R90, UR14, !P2 ;  /* 0x0000000e5a007c0c */ /* 0x000fe4000d7c1270 */
[----:B------:R-:W-:Y:S01]  /*c540*/  SHF.R.S32.HI R27, RZ, 0x1f, R20 ;  /* 0x0000001fff1b7819 */ /* 0x000fe20000011414 */
[----:B0-----:R-:W-:Y:S01]  /*c550*/  IMAD.MOV.U32 R23, RZ, RZ, R43 ;  /* 0x000000ffff177224 */ /* 0x001fe200078e002b */
[----:B------:R-:W-:Y:S01]  /*c560*/  F2FP.SATFINITE.E4M3.F32.PACK_AB_MERGE_C R21, R13, R12, RZ ;  /* 0x0000000c0d15723e */ /* 0x000fe200048070ff */
[----:B------:R-:W-:Y:S01]  /*c570*/  IMAD.X R11, R25, 0x1, R3, P5 ;  /* 0x00000001190b7824 */ /* 0x000fe200028e0603 */
[----:B------:R-:W-:Y:S01]  /*c580*/  IADD3 R4, P5, PT, R20, R72, RZ ;  /* 0x0000004814047210 */ /* 0x000fe20007fbe0ff */
[----:B------:R-:W-:Y:S01]  /*c590*/  IMAD.MOV.U32 R25, RZ, RZ, R59 ;  /* 0x000000ffff197224 */ /* 0x000fe200078e003b */
[----:B------:R-:W-:Y:S01]  /*c5a0*/  SHF.R.S32.HI R23, RZ, 0x8, R23 ;  /* 0x00000008ff177819 */ /* 0x000fe20000011417 */
[----:B------:R-:W-:-:S02]  /*c5b0*/  VIADD R13, R92, 0xb ;  /* 0x0000000b5c0d7836 */ /* 0x000fc40000000000 */
[C---:B------:R-:W-:Y:S01]  /*c5c0*/  IMAD.X R5, R27.reuse, 0x1, R0, P5 ;  /* 0x000000011b057824 */ /* 0x040fe200028e0600 */
[----:B------:R-:W-:Y:S01]  /*c5d0*/  SHF.R.S32.HI R25, RZ, 0x8, R25 ;  /* 0x00000008ff197819 */ /* 0x000fe20000011419 */
[----:B------:R0:W-:Y:S01]  /*c5e0*/  @P4 STG.E.U8 desc[UR18][R8.64], R23 ;  /* 0x0000001708004986 */ /* 0x0001e2000c101112 */
[----:B------:R-:W-:Y:S02]  /*c5f0*/  IADD3 R6, P4, PT, R20, R71, RZ ;  /* 0x0000004714067210 */ /* 0x000fe40007f9e0ff */
[----:B------:R-:W-:Y:S01]  /*c600*/  ISETP.LT.AND P5, PT, R86, UR14, !P2 ;  /* 0x0000000e56007c0c */ /* 0x000fe2000d7a1270 */
[----:B------:R2:W-:Y:S01]  /*c610*/  @P3 STG.E.U8 desc[UR18][R10.64], R25 ;  /* 0x000000190a003986 */ /* 0x0005e2000c101112 */
[----:B------:R-:W-:Y:S01]  /*c620*/  ISETP.LT.AND P3, PT, R88, UR14, !P2 ;  /* 0x0000000e58007c0c */ /* 0x000fe2000d761270 */
[----:B------:R-:W-:Y:S01]  /*c630*/  IMAD.X R7, R27, 0x1, R70, P4 ;  /* 0x000000011b077824 */ /* 0x000fe200020e0646 */
[----:B------:R-:W-:Y:S01]  /*c640*/  ISETP.LT.AND P2, PT, R84, UR14, !P2 ;  /* 0x0000000e54007c0c */ /* 0x000fe2000d741270 */
[----:B------:R3:W-:Y:S01]  /*c650*/  @P6 STG.E.U8 desc[UR18][R4.64], R21 ;  /* 0x0000001504006986 */ /* 0x0007e2000c101112 */
[----:B------:R-:W-:-:S02]  /*c660*/  IADD3 R12, P6, PT, R20, R2, RZ ;  /* 0x00000002140c7210 */ /* 0x000fc40007fde0ff */
[----:B------:R-:W-:Y:S02]  /*c670*/  ISETP.GE.AND P4, PT, R13, UR15, PT ;  /* 0x0000000f0d007c0c */ /* 0x000fe4000bf86270 */
[----:B0-----:R-:W-:Y:S01]  /*c680*/  PRMT R23, R61, 0x9910, RZ ;  /* 0x000099103d177816 */ /* 0x001fe200000000ff */
[C---:B------:R-:W-:Y:S01]  /*c690*/  IMAD.X R13, R27.reuse, 0x1, R68, P6 ;  /* 0x000000011b0d7824 */ /* 0x040fe200030e0644 */
[C---:B------:R-:W-:Y:S01]  /*c6a0*/  IADD3 R8, P6, PT, R20.reuse, R69, RZ ;  /* 0x0000004514087210 */ /* 0x040fe20007fde0ff */
[----:B--2---:R-:W-:Y:S01]  /*c6b0*/  VIADD R10, R20, UR7 ;  /* 0x00000007140a7c36 */ /* 0x004fe20008000000 */
[----:B------:R-:W-:Y:S01]  /*c6c0*/  SHF.R.S32.HI R23, RZ, 0x8, R23 ;  /* 0x00000008ff177819 */ /* 0x000fe20000011417 */
[----:B------:R0:W-:Y:S01]  /*c6d0*/  @P3 STG.E.U8 desc[UR18][R6.64], R29 ;  /* 0x0000001d06003986 */ /* 0x0001e2000c101112 */
[----:B------:R-:W-:Y:S01]  /*c6e0*/  ISETP.LT.AND P3, PT, R90, UR14, !P0 ;  /* 0x0000000e5a007c0c */ /* 0x000fe2000c761270 */
[----:B------:R-:W-:Y:S01]  /*c6f0*/  IMAD.X R9, R27, 0x1, R3, P6 ;  /* 0x000000011b097824 */ /* 0x000fe200030e0603 */
[----:B---3--:R-:W-:Y:S01]  /*c700*/  PRMT R21, R21, 0x9910, RZ ;  /* 0x0000991015157816 */ /* 0x008fe200000000ff */
[----:B------:R2:W-:Y:S01]  /*c710*/  @P5 STG.E.U8 desc[UR18][R12.64], R45 ;  /* 0x0000002d0c005986 */ /* 0x0005e2000c101112 */
[----:B------:R-:W-:Y:S01]  /*c720*/  PRMT R5, R29, 0x9910, RZ ;  /* 0x000099101d057816 */ /* 0x000fe200000000ff */
[----:B------:R-:W-:Y:S01]  /*c730*/  VIADD R20, R10, UR7 ;  /* 0x000000070a147c36 */ /* 0x000fe20008000000 */
[----:B------:R-:W-:Y:S01]  /*c740*/  SHF.R.S32.HI R11, RZ, 0x1f, R10 ;  /* 0x0000001fff0b7819 */ /* 0x000fe2000001140a */
[----:B------:R3:W-:Y:S01]  /*c750*/  @P2 STG.E.U8 desc[UR18][R8.64], R61 ;  /* 0x0000003d08002986 */ /* 0x0007e2000c101112 */
[----:B------:R-:W-:-:S02]  /*c760*/  ISETP.LT.AND P5, PT, R88, UR14, !P0 ;  /* 0x0000000e58007c0c */ /* 0x000fc4000c7a1270 */
[C---:B------:R-:W-:Y:S01]  /*c770*/  IADD3 R4, P2, PT, R10.reuse, R72, RZ ;  /* 0x000000480a047210 */ /* 0x040fe20007f5e0ff */
[----:B0-----:R-:W-:Y:S01]  /*c780*/  IMAD.MOV.U32 R7, RZ, RZ, R21 ;  /* 0x000000ffff077224 */ /* 0x001fe200078e0015 */
[C---:B------:R-:W-:Y:S01]  /*c790*/  IADD3 R6, P6, PT, R10.reuse, R71, RZ ;  /* 0x000000470a067210 */ /* 0x040fe20007fde0ff */
[----:B------:R-:W-:Y:S01]  /*c7a0*/  IMAD.MOV.U32 R21, RZ, RZ, R5 ;  /* 0x000000ffff157224 */ /* 0x000fe200078e0005 */
[----:B------:R-:W-:Y:S01]  /*c7b0*/  SHF.R.S32.HI R25, RZ, 0x1f, R20 ;  /* 0x0000001fff197819 */ /* 0x000fe20000011414 */
[C---:B------:R-:W-:Y:S01]  /*c7c0*/  IMAD.X R5, R11.reuse, 0x1, R0, P2 ;  /* 0x000000010b057824 */ /* 0x040fe200010e0600 */
[----:B--2---:R-:W-:Y:S01]  /*c7d0*/  SHF.R.S32.HI R13, RZ, 0x8, R7 ;  /* 0x00000008ff0d7819 */ /* 0x004fe20000011407 */
[----:B------:R-:W-:Y:S01]  /*c7e0*/  IMAD.X R7, R11, 0x1, R70, P6 ;  /* 0x000000010b077824 */ /* 0x000fe200030e0646 */
[----:B------:R-:W-:Y:S02]  /*c7f0*/  SHF.R.S32.HI R21, RZ, 0x8, R21 ;  /* 0x00000008ff157819 */ /* 0x000fe40000011415 */
[----:B---3--:R-:W-:Y:S01]  /*c800*/  IADD3 R8, P6, PT, R10, R2, RZ ;  /* 0x000000020a087210 */ /* 0x008fe20007fde0ff */
[----:B------:R0:W-:Y:S01]  /*c810*/  @P3 STG.E.U8 desc[UR18][R4.64], R13 ;  /* 0x0000000d04003986 */ /* 0x0001e2000c101112 */
[----:B------:R-:W-:-:S02]  /*c820*/  PRMT R45, R45, 0x9910, RZ ;  /* 0x000099102d2d7816 */ /* 0x000fc400000000ff */
[----:B------:R-:W-:Y:S01]  /*c830*/  ISETP.LT.AND P3, PT, R86, UR14, !P0 ;  /* 0x0000000e56007c0c */ /* 0x000fe2000c761270 */
[C---:B------:R-:W-:Y:S01]  /*c840*/  IMAD.X R9, R11.reuse, 0x1, R68, P6 ;  /* 0x000000010b097824 */ /* 0x040fe200030e0644 */
[----:B------:R-:W-:Y:S01]  /*c850*/  IADD3 R10, P6, PT, R10, R69, RZ ;  /* 0x000000450a0a7210 */ /* 0x000fe20007fde0ff */
[----:B------:R2:W-:Y:S01]  /*c860*/  @P5 STG.E.U8 desc[UR18][R6.64], R21 ;  /* 0x0000001506005986 */ /* 0x0005e2000c101112 */
[----:B------:R-:W-:Y:S02]  /*c870*/  ISETP.LT.AND P0, PT, R84, UR14, !P0 ;  /* 0x0000000e54007c0c */ /* 0x000fe4000c701270 */
[----:B------:R-:W-:Y:S01]  /*c880*/  ISETP.LT.AND P5, PT, R90, UR14, !P1 ;  /* 0x0000000e5a007c0c */ /* 0x000fe2000cfa1270 */
[----:B------:R-:W-:Y:S01]  /*c890*/  IMAD.X R11, R11, 0x1, R3, P6 ;  /* 0x000000010b0b7824 */ /* 0x000fe200030e0603 */
[----:B------:R-:W-:Y:S01]  /*c8a0*/  ISETP.GE.AND P2, PT, R22, UR15, PT ;  /* 0x0000000f16007c0c */ /* 0x000fe2000bf46270 */
[----:B0-----:R-:W-:Y:S01]  /*c8b0*/  IMAD.MOV.U32 R5, RZ, RZ, R45 ;  /* 0x000000ffff057224 */ /* 0x001fe200078e002d */
[----:B------:R-:W-:Y:S01]  /*c8c0*/  IADD3 R4, P6, PT, R20, R72, RZ ;  /* 0x0000004814047210 */ /* 0x000fe20007fde0ff */
[----:B------:R-:W-:-:S03]  /*c8d0*/  VIADD R13, R92, 0xd ;  /* 0x0000000d5c0d7836 */ /* 0x000fc60000000000 */
[----:B--2---:R-:W-:Y:S01]  /*c8e0*/  SHF.R.S32.HI R21, RZ, 0x8, R5 ;  /* 0x00000008ff157819 */ /* 0x004fe20000011405 */
[----:B------:R-:W-:Y:S01]  /*c8f0*/  IMAD.X R5, R25, 0x1, R0, P6 ;  /* 0x0000000119057824 */ /* 0x000fe200030e0600 */
[----:B------:R-:W-:-:S03]  /*c900*/  IADD3 R6, P6, PT, R20, R71, RZ ;  /* 0x0000004714067210 */ /* 0x000fc60007fde0ff */
[----:B------:R0:W-:Y:S01]  /*c910*/  @P3 STG.E.U8 desc[UR18][R8.64], R21 ;  /* 0x0000001508003986 */ /* 0x0001e2000c101112 */
[----:B------:R-:W-:Y:S01]  /*c920*/  ISETP.LT.AND P3, PT, R86, UR14, !P1 ;  /* 0x0000000e56007c0c */ /* 0x000fe2000cf61270 */
[----:B------:R-:W-:Y:S01]  /*c930*/  IMAD.X R7, R25, 0x1, R70, P6 ;  /* 0x0000000119077824 */ /* 0x000fe200030e0646 */
[----:B------:R-:W-:Y:S01]  /*c940*/  ISETP.GE.AND P6, PT, R13, UR15, PT ;  /* 0x0000000f0d007c0c */ /* 0x000fe2000bfc6270 */
[----:B------:R2:W-:Y:S01]  /*c950*/  @P0 STG.E.U8 desc[UR18][R10.64], R23 ;  /* 0x000000170a000986 */ /* 0x0005e2000c101112 */
[----:B------:R-:W-:-:S03]  /*c960*/  IADD3 R12, P0, PT, R20, R2, RZ ;  /* 0x00000002140c7210 */ /* 0x000fc60007f1e0ff */
[----:B------:R3:W-:Y:S01]  /*c970*/  @P5 STG.E.U8 desc[UR18][R4.64], R15 ;  /* 0x0000000f04005986 */ /* 0x0007e2000c101112 */
[----:B------:R-:W-:Y:S01]  /*c980*/  ISETP.LT.AND P5, PT, R88, UR14, !P1 ;  /* 0x0000000e58007c0c */ /* 0x000fe2000cfa1270 */
[----:B------:R-:W-:Y:S01]  /*c990*/  IMAD.X R13, R25, 0x1, R68, P0 ;  /* 0x00000001190d7824 */ /* 0x000fe200000e0644 */
[----:B------:R-:W-:Y:S02]  /*c9a0*/  ISETP.LT.AND P1, PT, R84, UR14, !P1 ;  /* 0x0000000e54007c0c */ /* 0x000fe4000cf21270 */
[C---:B0-----:R-:W-:Y:S02]  /*c9b0*/  IADD3 R8, P0, PT, R20.reuse, R69, RZ ;  /* 0x0000004514087210 */ /* 0x041fe40007f1e0ff */
[----:B------:R-:W-:Y:S01]  /*c9c0*/  PRMT R21, R63, 0x9910, RZ ;  /* 0x000099103f157816 */ /* 0x000fe200000000ff */
[----:B--2---:R-:W-:Y:S02]  /*c9d0*/  VIADD R10, R20, UR7 ;  /* 0x00000007140a7c36 */ /* 0x004fe40008000000 */
[----:B------:R-:W-:Y:S01]  /*c9e0*/  IMAD.X R9, R25, 0x1, R3, P0 ;  /* 0x0000000119097824 */ /* 0x000fe200000e0603 */
[----:B------:R-:W-:-:S02]  /*c9f0*/  SHF.R.S32.HI R21, RZ, 0x8, R21 ;  /* 0x00000008ff157819 */ /* 0x000fc40000011415 */
[----:B---3--:R-:W-:Y:S01]  /*ca00*/  PRMT R15, R15, 0x9910, RZ ;  /* 0x000099100f0f7816 */ /* 0x008fe200000000ff */
[----:B------:R0:W-:Y:S01]  /*ca10*/  @P5 STG.E.U8 desc[UR18][R6.64], R31 ;  /* 0x0000001f06005986 */ /* 0x0001e2000c101112 */
[----:B------:R-:W-:Y:S02]  /*ca20*/  PRMT R5, R31, 0x9910, RZ ;  /* 0x000099101f057816 */ /* 0x000fe400000000ff */
[----:B------:R-:W-:Y:S01]  /*ca30*/  SHF.R.S32.HI R11, RZ, 0x1f, R10 ;  /* 0x0000001fff0b7819 */ /* 0x000fe2000001140a */
[----:B------:R2:W-:Y:S01]  /*ca40*/  @P3 STG.E.U8 desc[UR18][R12.64], R47 ;  /* 0x0000002f0c003986 */ /* 0x0005e2000c101112 */
[----:B------:R-:W-:Y:S02]  /*ca50*/  IADD3 R4, P0, PT, R10, R72, RZ ;  /* 0x000000480a047210 */ /* 0x000fe40007f1e0ff */
[----:B------:R-:W-:Y:S01]  /*ca60*/  ISETP.LT.AND P3, PT, R88, UR14, !P4 ;  /* 0x0000000e58007c0c */ /* 0x000fe2000e761270 */
[----:B------:R3:W-:Y:S01]  /*ca70*/  @P1 STG.E.U8 desc[UR18][R8.64], R63 ;  /* 0x0000003f08001986 */ /* 0x0007e2000c101112 */
[----:B------:R-:W-:Y:S01]  /*ca80*/  ISETP.LT.AND P1, PT, R90, UR14, !P4 ;  /* 0x0000000e5a007c0c */ /* 0x000fe2000e721270 */
[----:B0-----:R-:W-:Y:S01]  /*ca90*/  IMAD.MOV.U32 R7, RZ, RZ, R15 ;  /* 0x000000ffff077224 */ /* 0x001fe200078e000f */
[----:B------:R-:W-:Y:S01]  /*caa0*/  IADD3 R6, P5, PT, R10, R71, RZ ;  /* 0x000000470a067210 */ /* 0x000fe20007fbe0ff */
[----:B------:R-:W-:-:S02]  /*cab0*/  IMAD.MOV.U32 R15, RZ, RZ, R5 ;  /* 0x000000ffff0f7224 */ /* 0x000fc400078e0005 */
[C---:B------:R-:W-:Y:S01]  /*cac0*/  IMAD.X R5, R11.reuse, 0x1, R0, P0 ;  /* 0x000000010b057824 */ /* 0x040fe200000e0600 */
[----:B--2---:R-:W-:Y:S01]  /*cad0*/  SHF.R.S32.HI R13, RZ, 0x8, R7 ;  /* 0x00000008ff0d7819 */ /* 0x004fe20000011407 */
[----:B------:R-:W-:Y:S01]  /*cae0*/  IMAD.X R7, R11, 0x1, R70, P5 ;  /* 0x000000010b077824 */ /* 0x000fe200028e0646 */
[----:B------:R-:W-:Y:S02]  /*caf0*/  PRMT R47, R47, 0x9910, RZ ;  /* 0x000099102f2f7816 */ /* 0x000fe400000000ff */
[----:B---3--:R-:W-:-:S03]  /*cb00*/  IADD3 R8, P5, PT, R10, R2, RZ ;  /* 0x000000020a087210 */ /* 0x008fc60007fbe0ff */
[----:B------:R0:W-:Y:S01]  /*cb10*/  @P1 STG.E.U8 desc[UR18][R4.64], R13 ;  /* 0x0000000d04001986 */ /* 0x0001e2000c101112 */
[----:B------:R-:W-:Y:S02]  /*cb20*/  SHF.R.S32.HI R15, RZ, 0x8, R15 ;  /* 0x00000008ff0f7819 */ /* 0x000fe4000001140f */
[----:B------:R-:W-:Y:S01]  /*cb30*/  ISETP.LT.AND P1, PT, R86, UR14, !P4 ;  /* 0x0000000e56007c0c */ /* 0x000fe2000e721270 */
[C---:B------:R-:W-:Y:S01]  /*cb40*/  IMAD.X R9, R11.reuse, 0x1, R68, P5 ;  /* 0x000000010b097824 */ /* 0x040fe200028e0644 */
[----:B------:R-:W-:Y:S01]  /*cb50*/  ISETP.GE.AND P0, PT, R14, UR15, PT ;  /* 0x0000000f0e007c0c */ /* 0x000fe2000bf06270 */
[----:B------:R-:W-:Y:S01]  /*cb60*/  VIADD R14, R10, UR7 ;  /* 0x000000070a0e7c36 */ /* 0x000fe20008000000 */
[----:B------:R-:W-:Y:S01]  /*cb70*/  ISETP.LT.AND P4, PT, R84, UR14, !P4 ;  /* 0x0000000e54007c0c */ /* 0x000fe2000e781270 */
[----:B------:R2:W-:Y:S01]  /*cb80*/  @P3 STG.E.U8 desc[UR18][R6.64], R15 ;  /* 0x0000000f06003986 */ /* 0x0005e2000c101112 */
[----:B------:R-:W-:Y:S02]  /*cb90*/  IADD3 R10, P5, PT, R10, R69, RZ ;  /* 0x000000450a0a7210 */ /* 0x000fe40007fbe0ff */
[----:B------:R-:W-:Y:S01]  /*cba0*/  ISETP.LT.AND P3, PT, R90, UR14, !P2 ;  /* 0x0000000e5a007c0c */ /* 0x000fe2000d761270 */
[----:B0-----:R-:W-:Y:S01]  /*cbb0*/  IMAD.MOV.U32 R5, RZ, RZ, R47 ;  /* 0x000000ffff057224 */ /* 0x001fe200078e002f */
[----:B------:R-:W-:Y:S01]  /*cbc0*/  SHF.R.S32.HI R23, RZ, 0x1f, R14 ;  /* 0x0000001fff177819 */ /* 0x000fe2000001140e */
[----:B------:R-:W-:Y:S01]  /*cbd0*/  IMAD.X R11, R11, 0x1, R3, P5 ;  /* 0x000000010b0b7824 */ /* 0x000fe200028e0603 */
[----:B------:R-:W-:Y:S01]  /*cbe0*/  IADD3 R4, P5, PT, R14, R72, RZ ;  /* 0x000000480e047210 */ /* 0x000fe20007fbe0ff */
[----:B------:R-:W-:Y:S01]  /*cbf0*/  VIADD R13, R92, 0xf ;  /* 0x0000000f5c0d7836 */ /* 0x000fe20000000000 */
[----:B--2---:R-:W-:-:S03]  /*cc00*/  SHF.R.S32.HI R15, RZ, 0x8, R5 ;  /* 0x00000008ff0f7819 */ /* 0x004fc60000011405 */
[----:B------:R-:W-:Y:S01]  /*cc10*/  IMAD.X R5, R23, 0x1, R0, P5 ;  /* 0x0000000117057824 */ /* 0x000fe200028e0600 */
[C---:B------:R-:W-:Y:S01]  /*cc20*/  IADD3 R6, P5, PT, R14.reuse, R71, RZ ;  /* 0x000000470e067210 */ /* 0x040fe20007fbe0ff */
[----:B------:R0:W-:Y:S01]  /*cc30*/  @P1 STG.E.U8 desc[UR18][R8.64], R15 ;  /* 0x0000000f08001986 */ /* 0x0001e2000c101112 */
[----:B------:R-:W-:-:S03]  /*cc40*/  IADD3 R12, P1, PT, R14, R2, RZ ;  /* 0x000000020e0c7210 */ /* 0x000fc60007f3e0ff */
[----:B------:R-:W-:Y:S01]  /*cc50*/  IMAD.X R7, R23, 0x1, R70, P5 ;  /* 0x0000000117077824 */ /* 0x000fe200028e0646 */
[----:B------:R-:W-:Y:S01]  /*cc60*/  ISETP.GE.AND P5, PT, R13, UR15, PT ;  /* 0x0000000f0d007c0c */ /* 0x000fe2000bfa6270 */
[----:B------:R2:W-:Y:S01]  /*cc70*/  @P4 STG.E.U8 desc[UR18][R10.64], R21 ;  /* 0x000000150a004986 */ /* 0x0005e2000c101112 */
[----:B------:R-:W-:Y:S01]  /*cc80*/  ISETP.LT.AND P4, PT, R88, UR14, !P2 ;  /* 0x0000000e58007c0c */ /* 0x000fe2000d781270 */
[----:B------:R-:W-:Y:S02]  /*cc90*/  IMAD.X R13, R23, 0x1, R68, P1 ;  /* 0x00000001170d7824 */ /* 0x000fe400008e0644 */
[----:B------:R3:W-:Y:S01]  /*cca0*/  @P3 STG.E.U8 desc[UR18][R4.64], R17 ;  /* 0x0000001104003986 */ /* 0x0007e2000c101112 */
[----:B------:R-:W-:Y:S02]  /*ccb0*/  ISETP.LT.AND P3, PT, R86, UR14, !P2 ;  /* 0x0000000e56007c0c */ /* 0x000fe4000d761270 */
[----:B------:R-:W-:Y:S02]  /*ccc0*/  ISETP.LT.AND P2, PT, R84, UR14, !P2 ;  /* 0x0000000e54007c0c */ /* 0x000fe4000d741270 */
[----:B0-----:R-:W-:-:S02]  /*ccd0*/  IADD3 R8, P1, PT, R14, R69, RZ ;  /* 0x000000450e087210 */ /* 0x001fc40007f3e0ff */
[----:B------:R-:W-:Y:S01]  /*cce0*/  PRMT R15, R33, 0x9910, RZ ;  /* 0x00009910210f7816 */ /* 0x000fe200000000ff */
[----:B--2---:R-:W-:Y:S01]  /*ccf0*/  VIADD R10, R14, UR7 ;  /* 0x000000070e0a7c36 */ /* 0x004fe20008000000 */
[----:B------:R-:W-:Y:S01]  /*cd00*/  PRMT R14, R65, 0x9910, RZ ;  /* 0x00009910410e7816 */ /* 0x000fe200000000ff */
[----:B------:R0:W-:Y:S01]  /*cd10*/  @P4 STG.E.U8 desc[UR18][R6.64], R33 ;  /* 0x0000002106004986 */ /* 0x0001e2000c101112 */
[----:B------:R-:W-:Y:S01]  /*cd20*/  IMAD.X R9, R23, 0x1, R3, P1 ;  /* 0x0000000117097824 */ /* 0x000fe200008e0603 */
[----:B---3--:R-:W-:Y:S02]  /*cd30*/  PRMT R17, R17, 0x9910, RZ ;  /* 0x0000991011117816 */ /* 0x008fe400000000ff */
[----:B------:R-:W-:Y:S01]  /*cd40*/  SHF.R.S32.HI R11, RZ, 0x1f, R10 ;  /* 0x0000001fff0b7819 */ /* 0x000fe2000001140a */
[----:B------:R2:W-:Y:S01]  /*cd50*/  @P3 STG.E.U8 desc[UR18][R12.64], R49 ;  /* 0x000000310c003986 */ /* 0x0005e2000c101112 */
[----:B------:R-:W-:Y:S02]  /*cd60*/  IADD3 R4, P4, PT, R10, R72, RZ ;  /* 0x000000480a047210 */ /* 0x000fe40007f9e0ff */
[----:B------:R-:W-:Y:S01]  /*cd70*/  ISETP.LT.AND P3, PT, R90, UR14, !P6 ;  /* 0x0000000e5a007c0c */ /* 0x000fe2000f761270 */
[----:B------:R3:W-:Y:S01]  /*cd80*/  @P2 STG.E.U8 desc[UR18][R8.64], R65 ;  /* 0x0000004108002986 */ /* 0x0007e2000c101112 */
[----:B------:R-:W-:Y:S01]  /*cd90*/  ISETP.LT.AND P2, PT, R88, UR14, !P6 ;  /* 0x0000000e58007c0c */ /* 0x000fe2000f741270 */
[----:B------:R-:W-:Y:S01]  /*cda0*/  IMAD.X R5, R11, 0x1, R0, P4 ;  /* 0x000000010b057824 */ /* 0x000fe200020e0600 */
[----:B0-----:R-:W-:-:S02]  /*cdb0*/  PRMT R7, R49, 0x9910, RZ ;  /* 0x0000991031077816 */ /* 0x001fc400000000ff */
[----:B------:R-:W-:Y:S02]  /*cdc0*/  IADD3 R6, P4, PT, R10, R71, RZ ;  /* 0x000000470a067210 */ /* 0x000fe40007f9e0ff */
[----:B------:R-:W-:Y:S01]  /*cdd0*/  ISETP.LT.AND P1, PT, R86, UR14, !P6 ;  /* 0x0000000e56007c0c */ /* 0x000fe2000f721270 */
[----:B--2---:R-:W-:Y:S01]  /*cde0*/  IMAD.MOV.U32 R13, RZ, RZ, R17 ;  /* 0x000000ffff0d7224 */ /* 0x004fe200078e0011 */
[----:B------:R-:W-:Y:S01]  /*cdf0*/  SHF.R.S32.HI R15, RZ, 0x8, R15 ;  /* 0x00000008ff0f7819 */ /* 0x000fe2000001140f */
[----:B------:R-:W-:Y:S01]  /*ce00*/  IMAD.MOV.U32 R17, RZ, RZ, R7 ;  /* 0x000000ffff117224 */ /* 0x000fe200078e0007 */
[----:B------:R-:W-:Y:S01]  /*ce10*/  ISETP.LT.AND P6, PT, R84, UR14, !P6 ;  /* 0x0000000e54007c0c */ /* 0x000fe2000f7c1270 */
[----:B------:R-:W-:Y:S01]  /*ce20*/  IMAD.X R7, R11, 0x1, R70, P4 ;  /* 0x000000010b077824 */ /* 0x000fe200020e0646 */
[C---:B---3--:R-:W-:Y:S01]  /*ce30*/  IADD3 R8, P4, PT, R10.reuse, R2, RZ ;  /* 0x000000020a087210 */ /* 0x048fe20007f9e0ff */
[----:B------:R-:W-:Y:S01]  /*ce40*/  VIADD R12, R10, UR7 ;  /* 0x000000070a0c7c36 */ /* 0x000fe20008000000 */
[----:B------:R-:W-:-:S02]  /*ce50*/  SHF.R.S32.HI R13, RZ, 0x8, R13 ;  /* 0x00000008ff0d7819 */ /* 0x000fc4000001140d */
[----:B------:R-:W-:Y:S01]  /*ce60*/  SHF.R.S32.HI R17, RZ, 0x8, R17 ;  /* 0x00000008ff117819 */ /* 0x000fe20000011411 */
[----:B------:R-:W-:Y:S01]  /*ce70*/  IMAD.X R9, R11, 0x1, R68, P4 ;  /* 0x000000010b097824 */ /* 0x000fe200020e0644 */
[----:B------:R-:W-:Y:S01]  /*ce80*/  SHF.R.S32.HI R21, RZ, 0x1f, R12 ;  /* 0x0000001fff157819 */ /* 0x000fe2000001140c */
[----:B------:R0:W-:Y:S01]  /*ce90*/  @P3 STG.E.U8 desc[UR18][R4.64], R13 ;  /* 0x0000000d04003986 */ /* 0x0001e2000c101112 */
[----:B------:R-:W-:-:S03]  /*cea0*/  ISETP.LT.AND P3, PT, R88, UR14, !P0 ;  /* 0x0000000e58007c0c */ /* 0x000fc6000c761270 */
[----:B------:R2:W-:Y:S01]  /*ceb0*/  @P2 STG.E.U8 desc[UR18][R6.64], R15 ;  /* 0x0000000f06002986 */ /* 0x0005e2000c101112 */
[----:B------:R-:W-:-:S03]  /*cec0*/  ISETP.LT.AND P2, PT, R90, UR14, !P0 ;  /* 0x0000000e5a007c0c */ /* 0x000fc6000c741270 */
[----:B------:R3:W-:Y:S01]  /*ced0*/  @P1 STG.E.U8 desc[UR18][R8.64], R17 ;  /* 0x0000001108001986 */ /* 0x0007e2000c101112 */
[----:B------:R-:W-:Y:S02]  /*cee0*/  IADD3 R10, P1, PT, R10, R69, RZ ;  /* 0x000000450a0a7210 */ /* 0x000fe40007f3e0ff */
[----:B0-----:R-:W-:-:S03]  /*cef0*/  IADD3 R4, P4, PT, R12, R72, RZ ;  /* 0x000000480c047210 */ /* 0x001fc60007f9e0ff */
[----:B------:R-:W-:Y:S01]  /*cf00*/  IMAD.X R11, R11, 0x1, R3, P1 ;  /* 0x000000010b0b7824 */ /* 0x000fe200008e0603 */
[----:B------:R-:W-:Y:S01]  /*cf10*/  ISETP.LT.AND P1, PT, R90, UR14, !P5 ;  /* 0x0000000e5a007c0c */ /* 0x000fe2000ef21270 */
[C---:B------:R-:W-:Y:S01]  /*cf20*/  IMAD.X R5, R21.reuse, 0x1, R0, P4 ;  /* 0x0000000115057824 */ /* 0x040fe200020e0600 */
[C---:B--2---:R-:W-:Y:S02]  /*cf30*/  IADD3 R6, P4, PT, R12.reuse, R71, RZ ;  /* 0x000000470c067210 */ /* 0x044fe40007f9e0ff */
[----:B------:R-:W-:Y:S01]  /*cf40*/  SHF.R.S32.HI R15, RZ, 0x8, R14 ;  /* 0x00000008ff0f7819 */ /* 0x000fe2000001140e */
[----:B------:R-:W-:Y:S02]  /*cf50*/  VIADD R14, R12, UR7 ;  /* 0x000000070c0e7c36 */ /* 0x000fe40008000000 */
[----:B------:R-:W-:Y:S02]  /*cf60*/  IMAD.X R7, R21, 0x1, R70, P4 ;  /* 0x0000000115077824 */ /* 0x000fe400020e0646 */
[----:B------:R-:W-:Y:S01]  /*cf70*/  @P6 STG.E.U8 desc[UR18][R10.64], R15 ;  /* 0x0000000f0a006986 */ /* 0x000fe2000c101112 */
[----:B---3--:R-:W-:-:S02]  /*cf80*/  SHF.R.S32.HI R17, RZ, 0x1f, R14 ;  /* 0x0000001fff117819 */ /* 0x008fc4000001140e */
[----:B------:R-:W-:Y:S01]  /*cf90*/  IADD3 R72, P4, PT, R14, R72, RZ ;  /* 0x000000480e487210 */ /* 0x000fe20007f9e0ff */
[----:B------:R0:W-:Y:S01]  /*cfa0*/  @P2 STG.E.U8 desc[UR18][R4.64], R19 ;  /* 0x0000001304002986 */ /* 0x0001e2000c101112 */
[----:B------:R-:W-:Y:S02]  /*cfb0*/  ISETP.LT.AND P2, PT, R86, UR14, !P0 ;  /* 0x0000000e56007c0c */ /* 0x000fe4000c741270 */
[----:B------:R-:W-:Y:S01]  /*cfc0*/  ISETP.LT.AND P0, PT, R84, UR14, !P0 ;  /* 0x0000000e54007c0c */ /* 0x000fe2000c701270 */
[----:B------:R2:W-:Y:S01]  /*cfd0*/  @P3 STG.E.U8 desc[UR18][R6.64], R35 ;  /* 0x0000002306003986 */ /* 0x0005e2000c101112 */
[C---:B------:R-:W-:Y:S01]  /*cfe0*/  IADD3 R8, P3, PT, R12.reuse, R2, RZ ;  /* 0x000000020c087210 */ /* 0x040fe20007f7e0ff */
[----:B------:R-:W-:Y:S01]  /*cff0*/  IMAD.X R73, R17, 0x1, R0, P4 ;  /* 0x0000000111497824 */ /* 0x000fe200020e0600 */
[----:B------:R-:W-:Y:S02]  /*d000*/  IADD3 R12, P6, PT, R12, R69, RZ ;  /* 0x000000450c0c7210 */ /* 0x000fe40007fde0ff */
[----:B------:R-:W-:Y:S01]  /*d010*/  ISETP.LT.AND P4, PT, R88, UR14, !P5 ;  /* 0x0000000e58007c0c */ /* 0x000fe2000ef81270 */
[----:B------:R-:W-:Y:S01]  /*d020*/  IMAD.X R9, R21, 0x1, R68, P3 ;  /* 0x0000000115097824 */ /* 0x000fe200018e0644 */
[----:B------:R-:W-:Y:S01]  /*d030*/  PRMT R0, R35, 0x9910, RZ ;  /* 0x0000991023007816 */ /* 0x000fe200000000ff */
[----:B------:R-:W-:Y:S01]  /*d040*/  IMAD.X R13, R21, 0x1, R3, P6 ;  /* 0x00000001150d7824 */ /* 0x000fe200030e0603 */
[----:B0-----:R-:W-:-:S02]  /*d050*/  IADD3 R4, P3, PT, R14, R71, RZ ;  /* 0x000000470e047210 */ /* 0x001fc40007f7e0ff */
[----:B------:R-:W-:Y:S01]  /*d060*/  IADD3 R10, P6, PT, R14, R2, RZ ;  /* 0x000000020e0a7210 */ /* 0x000fe20007fde0ff */
[----:B------:R0:W-:Y:S01]  /*d070*/  @P2 STG.E.U8 desc[UR18][R8.64], R51 ;  /* 0x0000003308002986 */ /* 0x0001e2000c101112 */
[----:B--2---:R-:W-:Y:S01]  /*d080*/  PRMT R7, R19, 0x9910, RZ ;  /* 0x0000991013077816 */ /* 0x004fe200000000ff */
[C---:B------:R-:W-:Y:S01]  /*d090*/  IMAD.X R5, R17.reuse, 0x1, R70, P3 ;  /* 0x0000000111057824 */ /* 0x040fe200018e0646 */
[----:B------:R-:W-:Y:S01]  /*d0a0*/  ISETP.LT.AND P3, PT, R86, UR14, !P5 ;  /* 0x0000000e56007c0c */ /* 0x000fe2000ef61270 */
[----:B------:R-:W-:Y:S01]  /*d0b0*/  IMAD.X R11, R17, 0x1, R68, P6 ;  /* 0x00000001110b7824 */ /* 0x000fe200030e0644 */
[----:B------:R-:W-:Y:S01]  /*d0c0*/  ISETP.LT.AND P5, PT, R84, UR14, !P5 ;  /* 0x0000000e54007c0c */ /* 0x000fe2000efa1270 */
[----:B------:R2:W-:Y:S01]  /*d0d0*/  @P0 STG.E.U8 desc[UR18][R12.64], R67 ;  /* 0x000000430c000986 */ /* 0x0005e2000c101112 */
[----:B------:R-:W-:Y:S02]  /*d0e0*/  IADD3 R2, P6, PT, R14, R69, RZ ;  /* 0x000000450e027210 */ /* 0x000fe40007fde0ff */
[----:B------:R-:W-:-:S02]  /*d0f0*/  PRMT R6, R51, 0x9910, RZ ;  /* 0x0000991033067816 */ /* 0x000fc400000000ff */
[----:B------:R-:W-:Y:S01]  /*d100*/  PRMT R15, R67, 0x9910, RZ ;  /* 0x00009910430f7816 */ /* 0x000fe200000000ff */
[----:B------:R-:W-:Y:S01]  /*d110*/  IMAD.X R3, R17, 0x1, R3, P6 ;  /* 0x0000000111037824 */ /* 0x000fe200030e0603 */
[----:B------:R-:W-:Y:S02]  /*d120*/  SHF.R.S32.HI R7, RZ, 0x8, R7 ;  /* 0x00000008ff077819 */ /* 0x000fe40000011407 */
[----:B0-----:R-:W-:Y:S02]  /*d130*/  SHF.R.S32.HI R9, RZ, 0x8, R0 ;  /* 0x00000008ff097819 */ /* 0x001fe40000011400 */
[----:B------:R-:W-:Y:S01]  /*d140*/  SHF.R.S32.HI R15, RZ, 0x8, R15 ;  /* 0x00000008ff0f7819 */ /* 0x000fe2000001140f */
[----:B------:R0:W-:Y:S01]  /*d150*/  @P1 STG.E.U8 desc[UR18][R72.64], R7 ;  /* 0x0000000748001986 */ /* 0x0001e2000c101112 */
[----:B--2---:R-:W-:-:S03]  /*d160*/  SHF.R.S32.HI R13, RZ, 0x8, R6 ;  /* 0x00000008ff0d7819 */ /* 0x004fc60000011406 */
[----:B------:R0:W-:Y:S04]  /*d170*/  @P4 STG.E.U8 desc[UR18][R4.64], R9 ;  /* 0x0000000904004986 */ /* 0x0001e8000c101112 */
[----:B------:R0:W-:Y:S04]  /*d180*/  @P3 STG.E.U8 desc[UR18][R10.64], R13 ;  /* 0x0000000d0a003986 */ /* 0x0001e8000c101112 */
[----:B------:R0:W-:Y:S01]  /*d190*/  @P5 STG.E.U8 desc[UR18][R2.64], R15 ;  /* 0x0000000f02005986 */ /* 0x0001e2000c101112 */
[----:B-1----:R-:W-:Y:S06]  /*d1a0*/  BAR.SYNC.DEFER_BLOCKING 0x0 ;  /* 0x0000000000007b1d */ /* 0x002fec0000010000 */
[----:B------:R-:W-:Y:S05]  /*d1b0*/  BRA.U UP0, `(.L_x_13) ;  /* 0x0000000100a07547 */ /* 0x000fea000b800000 */
[----:B------:R-:W1:Y:S01]  /*d1c0*/  S2UR UR5, SR_CgaCtaId ;  /* 0x00000000000579c3 */ /* 0x000e620000008800 */
[----:B------:R-:W-:Y:S01]  /*d1d0*/  NOP ;  /* 0x0000000000007918 */ /* 0x000fe20000000000 */
[----:B------:R-:W-:Y:S01]  /*d1e0*/  UMOV UR4, 0x50 ;  /* 0x0000005000047882 */ /* 0x000fe20000000000 */
[----:B------:R-:W-:Y:S02]  /*d1f0*/  IMAD.U32 R0, RZ, RZ, UR8 ;  /* 0x00000008ff007e24 */ /* 0x000fe4000f8e00ff */
[----:B0-----:R-:W-:Y:S02]  /*d200*/  IMAD.MOV.U32 R3, RZ, RZ, 0x3 ;  /* 0x00000003ff037424 */ /* 0x001fe400078e00ff */
[----:B------:R-:W-:Y:S01]  /*d210*/  IMAD.MOV.U32 R7, RZ, RZ, 0x1 ;  /* 0x00000001ff077424 */ /* 0x000fe200078e00ff */
[----:B------:R-:W-:-:S04]  /*d220*/  LOP3.LUT R0, R0, 0xffff, RZ, 0xc0, !PT ;  /* 0x0000ffff00007812 */ /* 0x000fc800078ec0ff */
[----:B------:R-:W-:-:S05]  /*d230*/  SHF.R.U32.HI R0, RZ, 0x5, R0 ;  /* 0x00000005ff007819 */ /* 0x000fca0000011600 */
[----:B------:R-:W-:Y:S01]  /*d240*/  VIADD R2, R0, 0x10 ;  /* 0x0000001000027836 */ /* 0x000fe20000000000 */
[----:B------:R-:W-:Y:S01]  /*d250*/  SHF.L.U32 R0, R3, R0, RZ ;  /* 0x0000000003007219 */ /* 0x000fe200000006ff */
[----:B-1----:R-:W-:-:S03]  /*d260*/  ULEA UR6, UR5, UR4, 0x18 ;  /* 0x0000000405067291 */ /* 0x002fc6000f8ec0ff */
[----:B------:R-:W-:-:S04]  /*d270*/  SHF.L.U32 R3, R7, R2, RZ ;  /* 0x0000000207037219 */ /* 0x000fc800000006ff */
[----:B------:R-:W-:Y:S02]  /*d280*/  LOP3.LUT R0, R3, R0, RZ, 0xfc, !PT ;  /* 0x0000000003007212 */ /* 0x000fe400078efcff */
[----:B------:R-:W0:Y:S02]  /*d290*/  LDS R5, [UR6] ;  /* 0x00000006ff057984 */ /* 0x000e240008000800 */
[C---:B------:R-:W-:Y:S02]  /*d2a0*/  LOP3.LUT R2, R0.reuse, 0xffff, RZ, 0xc0, !PT ;  /* 0x0000ffff00027812 */ /* 0x040fe400078ec0ff */
[----:B0-----:R-:W-:-:S04]  /*d2b0*/  LOP3.LUT R3, R0, 0xffff, R5, 0x80, !PT ;  /* 0x0000ffff00037812 */ /* 0x001fc800078e8005 */
[----:B------:R-:W-:-:S13]  /*d2c0*/  ISETP.NE.AND P0, PT, R3, R2, PT ;  /* 0x000000020300720c */ /* 0x000fda0003f05270 */
[----:B------:R-:W-:Y:S05]  /*d2d0*/  @P0 BRA `(.L_x_14) ;  /* 0x0000000000500947 */ /* 0x000fea0003800000 */
[----:B------:R-:W-:Y:S02]  /*d2e0*/  SHF.R.U32.HI R5, RZ, 0x10, R5 ;  /* 0x00000010ff057819 */ /* 0x000fe40000011605 */
[----:B------:R-:W-:-:S04]  /*d2f0*/  SHF.R.U32.HI R2, RZ, 0x10, R0 ;  /* 0x00000010ff027819 */ /* 0x000fc80000011600 */
[----:B------:R-:W-:-:S04]  /*d300*/  LOP3.LUT R5, R5, R2, RZ, 0xc0, !PT ;  /* 0x0000000205057212 */ /* 0x000fc800078ec0ff */
[----:B------:R-:W-:-:S13]  /*d310*/  ISETP.NE.AND P0, PT, R5, R2, PT ;  /* 0x000000020500720c */ /* 0x000fda0003f05270 */
[----:B------:R-:W-:Y:S05]  /*d320*/  @P0 BRA `(.L_x_15) ;  /* 0x0000000000300947 */ /* 0x000fea0003800000 */
[----:B------:R-:W-:Y:S01]  /*d330*/  R2UR UR4, R0 ;  /* 0x00000000000472ca */ /* 0x000fe200000e0000 */
[----:B------:R-:W-:Y:S01]  /*d340*/  VOTEU.ANY UR5, UPT, PT ;  /* 0x0000000000057886 */ /* 0x000fe200038e0100 */
[----:B------:R-:W0:Y:S01]  /*d350*/  S2R R0, SR_LANEID ;  /* 0x0000000000007919 */ /* 0x000e220000000000 */
[----:B------:R-:W-:-:S10]  /*d360*/  UFLO.U32 UR5, UR5 ;  /* 0x00000005000572bd */ /* 0x000fd400080e0000 */
[----:B------:R-:W-:-:S06]  /*d370*/  ULOP3.LUT UR4, URZ, UR4, URZ, 0x33, !UPT ;  /* 0x00000004ff047292 */ /* 0x000fcc000f8e33ff */
[----:B------:R-:W-:-:S04]  /*d380*/  IMAD.U32 R2, RZ, RZ, UR4 ;  /* 0x00000004ff027e24 */ /* 0x000fc8000f8e00ff */
[----:B------:R-:W1:Y:S02]  /*d390*/  REDUX UR7, R2 ;  /* 0x00000000020773c4 */ /* 0x000e640000000000 */
[----:B------:R2:W-:Y:S01]  /*d3a0*/  UTCATOMSWS.AND URZ, UR4 ;  /* 0x0000000400ff79e3 */ /* 0x0005e20008000000 */
[----:B0-----:R-:W-:Y:S01]  /*d3b0*/  ISETP.EQ.U32.AND P0, PT, R0, UR5, PT ;  /* 0x0000000500007c0c */ /* 0x001fe2000bf02070 */
[----:B-1----:R-:W-:-:S12]  /*d3c0*/  IMAD.U32 R0, RZ, RZ, UR7 ;  /* 0x00000007ff007e24 */ /* 0x002fd8000f8e00ff */
[----:B------:R2:W-:Y:S01]  /*d3d0*/  @P0 ATOMS.AND RZ, [UR6], R0 ;  /* 0x00000000ffff098c */ /* 0x0005e2000a800006 */
[----:B------:R-:W-:Y:S05]  /*d3e0*/  BRA `(.L_x_13) ;  /* 0x0000000000147947 */ /* 0x000fea0003800000 */
.L_x_15:
[----:B------:R-:W-:-:S07]  /*d3f0*/  MOV R2, 0xd410 ;  /* 0x0000d41000027802 */ /* 0x000fce0000000f00 */
[----:B------:R-:W-:Y:S05]  /*d400*/  CALL.REL.NOINC `($__internal_0_$__cuda_sm10x_tcgen05_guardrail_trap_col_being_dealloced_not_returned_by_alloc) ;  /* 0x00000000002c7944 */ /* 0x000fea0003c00000 */
[----:B------:R-:W-:Y:S05]  /*d410*/  BRA `(.L_x_13) ;  /* 0x0000000000087947 */ /* 0x000fea0003800000 */
.L_x_14:
[----:B------:R-:W-:-:S07]  /*d420*/  MOV R2, 0xd440 ;  /* 0x0000d44000027802 */ /* 0x000fce0000000f00 */
[----:B------:R-:W-:Y:S05]  /*d430*/  CALL.REL.NOINC `($__internal_2_$__cuda_sm10x_tcgen05_guardrail_trap_unallocated_columns_being_dealloced) ;  /* 0x0000000000387944 */ /* 0x000fea0003c00000 */
.L_x_13:
[----:B------:R-:W-:Y:S01]  /*d440*/  NOP ;  /* 0x0000000000007918 */ /* 0x000fe20000000000 */
[----:B--2---:R-:W-:Y:S05]  /*d450*/  EXIT ;  /* 0x000000000000794d */ /* 0x004fea0003800000 */
.L_x_8:
[----:B------:R-:W0:Y:S02]  /*d460*/  SYNCS.PHASECHK.TRANS64.TRYWAIT P2, [UR6], R125 ;  /* 0x0000007dff0075a7 */ /* 0x000e240008041106 */
[----:B0-----:R-:W-:Y:S05]  /*d470*/  @!P2 BRA `(.L_x_8) ;  /* 0xfffffffc00f8a947 */ /* 0x001fea000383ffff */
[----:B------:R-:W-:Y:S05]  /*d480*/  BRA `(.L_x_16) ;  /* 0xffffffa800687947 */ /* 0x000fea000383ffff */
.L_x_12:
[----:B------:R-:W0:Y:S02]  /*d490*/  SYNCS.PHASECHK.TRANS64.TRYWAIT P6, [UR6], R2 ;  /* 0x00000002ff0075a7 */ /* 0x000e2400080c1106 */
[----:B0-----:R-:W-:Y:S05]  /*d4a0*/  @!P6 BRA `(.L_x_12) ;  /* 0xfffffffc00f8e947 */ /* 0x001fea000383ffff */
[----:B------:R-:W-:Y:S05]  /*d4b0*/  BRA `(.L_x_11) ;  /* 0xffffffe000487947 */ /* 0x000fea000383ffff */
        .weak           $__internal_0_$__cuda_sm10x_tcgen05_guardrail_trap_col_being_dealloced_not_returned_by_alloc
        .type           $__internal_0_$__cuda_sm10x_tcgen05_guardrail_trap_col_being_dealloced_not_returned_by_alloc,@function
        .size           $__internal_0_$__cuda_sm10x_tcgen05_guardrail_trap_col_being_dealloced_not_returned_by_alloc,($__internal_1_$__cuda_sm10x_tcgen05_guardrail_trap_phase_invalid_during_alloc - $__internal_0_$__cuda_sm10x_tcgen05_guardrail_trap_col_being_dealloced_not_returned_by_alloc)
$__internal_0_$__cuda_sm10x_tcgen05_guardrail_trap_col_being_dealloced_not_returned_by_alloc:
[----:B------:R-:W-:Y:S05]  /*d4c0*/  BPT.TRAP 0x1 ;  /* 0x000000040000795c */ /* 0x000fea0000300000 */
[----:B------:R-:W-:-:S04]  /*d4d0*/  IMAD.MOV.U32 R3, RZ, RZ, 0x0 ;  /* 0x00000000ff037424 */ /* 0x000fc800078e00ff */
[----:B------:R-:W-:Y:S05]  /*d4e0*/  RET.REL.NODEC R2 `(matmul_kernel) ;  /* 0xffffff2802c47950 */ /* 0x000fea0003c3ffff */
        .weak           $__internal_1_$__cuda_sm10x_tcgen05_guardrail_trap_phase_invalid_during_alloc
        .type           $__internal_1_$__cuda_sm10x_tcgen05_guardrail_trap_phase_invalid_during_alloc,@function
        .size           $__internal_1_$__cuda_sm10x_tcgen05_guardrail_trap_phase_invalid_during_alloc,($__internal_2_$__cuda_sm10x_tcgen05_guardrail_trap_unallocated_columns_being_dealloced - $__internal_1_$__cuda_sm10x_tcgen05_guardrail_trap_phase_invalid_during_alloc)
$__internal_1_$__cuda_sm10x_tcgen05_guardrail_trap_phase_invalid_during_alloc:
[----:B------:R-:W-:Y:S05]  /*d4f0*/  BPT.TRAP 0x1 ;  /* 0x000000040000795c */ /* 0x000fea0000300000 */
[----:B------:R-:W-:-:S04]  /*d500*/  IMAD.MOV.U32 R3, RZ, RZ, 0x0 ;  /* 0x00000000ff037424 */ /* 0x000fc800078e00ff */
[----:B------:R-:W-:Y:S05]  /*d510*/  RET.REL.NODEC R2 `(matmul_kernel) ;  /* 0xffffff2802b87950 */ /* 0x000fea0003c3ffff */
        .weak           $__internal_2_$__cuda_sm10x_tcgen05_guardrail_trap_unallocated_columns_being_dealloced
        .type           $__internal_2_$__cuda_sm10x_tcgen05_guardrail_trap_unallocated_columns_being_dealloced,@function
        .size           $__internal_2_$__cuda_sm10x_tcgen05_guardrail_trap_unallocated_columns_being_dealloced,(.L_x_20 - $__internal_2_$__cuda_sm10x_tcgen05_guardrail_trap_unallocated_columns_being_dealloced)
$__internal_2_$__cuda_sm10x_tcgen05_guardrail_trap_unallocated_columns_being_dealloced:
[----:B------:R-:W-:Y:S05]  /*d520*/  BPT.TRAP 0x1 ;  /* 0x000000040000795c */ /* 0x000fea0000300000 */
[----:B------:R-:W-:-:S04]  /*d530*/  IMAD.MOV.U32 R3, RZ, RZ, 0x0 ;  /* 0x00000000ff037424 */ /* 0x000fc800078e00ff */
[----:B------:R-:W-:Y:S05]  /*d540*/  RET.REL.NODEC R2 `(matmul_kernel) ;  /* 0xffffff2802ac7950 */ /* 0x000fea0003c3ffff */
.L_x_17:
[----:B------:R-:W-:-:S00]  /*d550*/  BRA `(.L_x_17) ;  /* 0xfffffffc00fc7947 */ /* 0x000fc0000383ffff */
[----:B------:R-:W-:-:S00]  /*d560*/  NOP ;  /* 0x0000000000007918 */ /* 0x000fc00000000000 */
        /* <DEDUP_REMOVED lines=9> */
.L_x_20:


//--------------------- .nv.shared.matmul_kernel  --------------------------
	.section	.nv.shared.matmul_kernel,"aw",@nobits
	.sectionflags	@""
	.align	16
	.zero		1024


//--------------------- .nv.shared.reserved.0     --------------------------
	.section	.nv.shared.reserved.0,"aw",@nobits
	.align	8
	.weak		__nv_reservedSMEM_offset_0_alias
	.size		__nv_reservedSMEM_offset_0_alias, 0, 64
	.other		__nv_reservedSMEM_offset_0_alias,@"STO_CUDA_RESERVED_SHARED STV_DEFAULT"
__nv_reservedSMEM_offset_0_alias:
	.zero		0
.nv.shared.reserved.0:
	.zero		64
	.weak		__nv_reservedSMEM_allocation_phase
	.type		__nv_reservedSMEM_allocation_phase,@object
	.size		__nv_reservedSMEM_allocation_phase,(.L_0 - __nv_reservedSMEM_allocation_phase)
__nv_reservedSMEM_allocation_phase:
	.zero		1
.L_0:
	.zero		7
	.weak		__nv_reservedSMEM_devtool_atexit_pc
	.type		__nv_reservedSMEM_devtool_atexit_pc,@object
	.size		__nv_reservedSMEM_devtool_atexit_pc,(__nv_reservedSMEM_allocation_mask - __nv_reservedSMEM_devtool_atexit_pc)
__nv_reservedSMEM_devtool_atexit_pc:
	.zero		8
	.weak		__nv_reservedSMEM_allocation_mask
	.type		__nv_reservedSMEM_allocation_mask,@object
	.size		__nv_reservedSMEM_allocation_mask,(.L_2 - __nv_reservedSMEM_allocation_mask)
__nv_reservedSMEM_allocation_mask:
	.zero		4
.L_2:


//--------------------- .nv.constant0.matmul_kernel --------------------------
	.section	.nv.constant0.matmul_kernel,"a",@progbits
	.sectionflags	@""
	.align	4
.nv.constant0.matmul_kernel:
	.zero		976


//--------------------- SYMBOLS --------------------------

	.type		.nv.reservedSmem.offset0,@object
	.size		.nv.reservedSmem.offset0,0x4
	.type		.nv.reservedSmem.cap,@object
	.size		.nv.reservedSmem.cap,0x4
